// auto-generated by cutlass_sweep.gemm — config: {"arch": "sm_100", "cluster_m": 2, "cluster_n": 1, "dtype": "e4m3", "dtype_b": "e4m3", "layout": "nt", "stages": 0, "tile_k": 128, "tile_m": 128, "tile_n": 192}
#include "cutlass/cutlass.h"
#include "cutlass/gemm/collective/collective_builder.hpp"
#include "cutlass/gemm/device/gemm_universal_adapter.h"
#include "cutlass/gemm/kernel/gemm_universal.hpp"
#include "cutlass/epilogue/collective/collective_builder.hpp"

using ElemA = cutlass::float_e4m3_t;
using ElemB = cutlass::float_e4m3_t;
using ElemCD = cutlass::float_e4m3_t;
using Acc  = float;
using TileShape    = cute::Shape<cute::_128, cute::_192, cute::_128>;
using ClusterShape = cute::Shape<cute::_2, cute::_1, cute::_1>;

using CollectiveEpilogue = typename cutlass::epilogue::collective::CollectiveBuilder<
    cutlass::arch::Sm100, cutlass::arch::OpClassTensorOp,
    TileShape, ClusterShape,
    cutlass::epilogue::collective::EpilogueTileAuto,
    Acc, Acc,
    ElemCD, cutlass::layout::RowMajor, 128 / cutlass::sizeof_bits<ElemCD>::value,
    ElemCD, cutlass::layout::RowMajor, 128 / cutlass::sizeof_bits<ElemCD>::value,
    cutlass::epilogue::collective::EpilogueScheduleAuto
  >::CollectiveOp;

using CollectiveMainloop = typename cutlass::gemm::collective::CollectiveBuilder<
    cutlass::arch::Sm100, cutlass::arch::OpClassTensorOp,
    ElemA, cutlass::layout::RowMajor, 128 / cutlass::sizeof_bits<ElemA>::value,
    ElemB, cutlass::layout::ColumnMajor, 128 / cutlass::sizeof_bits<ElemB>::value,
    Acc,
    TileShape, ClusterShape,
    cutlass::gemm::collective::StageCountAutoCarveout<static_cast<int>(sizeof(typename CollectiveEpilogue::SharedStorage))>,
    cutlass::gemm::collective::KernelScheduleAuto
  >::CollectiveOp;

using GemmKernel = cutlass::gemm::kernel::GemmUniversal<
    cute::Shape<int,int,int,int>,
    CollectiveMainloop,
    CollectiveEpilogue
>;
using Gemm = cutlass::gemm::device::GemmUniversalAdapter<GemmKernel>;

// Force the device kernel symbol into the cubin without needing a host main.
auto* _anchor = &cutlass::device_kernel<GemmKernel>;


// ===== COMPILED SASS (sm_100a) =====

	.target	sm_100a

	.elftype	@"ET_EXEC"


//--------------------- .note.nv.tkinfo           --------------------------
	.section	.note.nv.tkinfo,"",@"SHT_NOTE"
	.sectionflags	@"SHF_NOTE_NV_TKINFO"
	.tkinfo
        /*0018*/ 	.word	0x00000002
        /*0030*/ 	.string	""
        /*0030*/ 	.string	"ptxas"
        /*0030*/ 	.string	"Cuda compilation tools, release 13.0, V13.0.88"
        /*0030*/ 	.string	"Build cuda_13.0.r13.0/compiler.36424714_0"
        /*0030*/ 	.string	"-arch sm_100a -m 64 "



//--------------------- .note.nv.cuinfo           --------------------------
	.section	.note.nv.cuinfo,"",@"SHT_NOTE"
	.sectionflags	@"SHF_NOTE_NV_CUINFO"
        /*0018*/ 	.short	0x0002
        /*001a*/ 	.short	0x0064
        /*001c*/ 	.short	0x0082
	.zero		2


//--------------------- .nv.info                  --------------------------
	.section	.nv.info,"",@"SHT_CUDA_INFO"
	.align	4


	//----- nvinfo : EIATTR_REGCOUNT
	.align		4
        /*0000*/ 	.byte	0x04, 0x2f
        /*0002*/ 	.short	(.L_20 - .L_19)
	.align		4
.L_19:
        /*0004*/ 	.word	index@(_ZN7cutlass13device_kernelINS_4gemm6kernel13GemmUniversalIN4cute5tupleIJiiiiEEENS1_10collective13CollectiveMmaINS1_35MainloopSm100TmaUmmaWarpSpecializedILi10ELi2ELi4ENS5_IJNS4_1CILi2EEENSA_ILi1EEESC_EEEEENS5_IJNSA_ILi128EEENSA_ILi192EEESF_EEENS_12float_e4m3_tENS5_IJlSC_lEEESI_SJ_NS4_8TiledMMAINS4_8MMA_AtomIJNS4_10MMA_TraitsINS4_25SM100_MMA_F8F6F4_2x1SM_SSEJSI_SI_fSF_SG_NS4_17integral_constantINS4_4UMMA5MajorELSQ_0EEESR_NSO_INSP_7ScaleInELSS_0EEEST_EEEEEENS4_6LayoutINS5_IJSC_SC_SC_EEENS5_IJNSA_ILi0EEESY_SY_EEEEENS5_IJNS4_10UnderscoreES11_S11_EEEEENS4_18SM100_TMA_2SM_LOADENS4_14ComposedLayoutINS4_7SwizzleILi3ELi4ELi3EEENS4_18smem_ptr_flag_bitsILi8EEENSW_INS5_IJNSA_ILi8EEESF_EEENS5_IJSF_SC_EEEEEEEvNS4_8identityES14_S1E_vS1F_EENS_8epilogue10collective18CollectiveEpilogueINS1H_23Sm100TmaWarpSpecializedILi3ELi2ELi32ELb0ELb0EEEJNS5_IJNSA_ILi64EEESG_SF_EEENS5_IJNSW_IS1M_SC_EENSW_INS5_IJNSA_ILi32EEESB_EEENS5_IJSC_NSA_ILi96EEEEEEEEEEESI_SJ_SI_SJ_NS1H_6fusion15FusionCallbacksIS1L_NS1V_17LinearCombinationISI_fSI_fLNS_15FloatRoundStyleE2EEES1N_S1U_JEEENS4_5SM1004TMEM4LOAD26SM100_TMEM_LOAD_32dp32b32xENS4_13SM90_TMA_LOADENS15_INS16_ILi1ELi4ELi3EEES19_NSW_INS5_IJS1A_S1P_EEENS5_IJS1P_SC_EEEEEEENS4_39AutoVectorizingCopyWithAssumedAlignmentILi128EEENS4_14SM90_TMA_STOREES2A_S2C_S2C_EEEvvEEEEvNT_6ParamsE)
        /*0008*/ 	.word	0x00000078


	//----- nvinfo : EIATTR_FRAME_SIZE
	.align		4
.L_20:
        /*000c*/ 	.byte	0x04, 0x11
        /*000e*/ 	.short	(.L_22 - .L_21)
	.align		4
.L_21:
        /*0010*/ 	.word	index@($__internal_2_$__cuda_sm10x_tcgen05_guardrail_trap_unallocated_columns_being_dealloced)
        /*0014*/ 	.word	0x00000000


	//----- nvinfo : EIATTR_FRAME_SIZE
	.align		4
.L_22:
        /*0018*/ 	.byte	0x04, 0x11
        /*001a*/ 	.short	(.L_24 - .L_23)
	.align		4
.L_23:
        /*001c*/ 	.word	index@($__internal_1_$__cuda_sm10x_tcgen05_guardrail_trap_phase_invalid_during_alloc)
        /*0020*/ 	.word	0x00000000


	//----- nvinfo : EIATTR_FRAME_SIZE
	.align		4
.L_24:
        /*0024*/ 	.byte	0x04, 0x11
        /*0026*/ 	.short	(.L_26 - .L_25)
	.align		4
.L_25:
        /*0028*/ 	.word	index@($__internal_0_$__cuda_sm10x_tcgen05_guardrail_trap_col_being_dealloced_not_returned_by_alloc)
        /*002c*/ 	.word	0x00000000


	//----- nvinfo : EIATTR_FRAME_SIZE
	.align		4
.L_26:
        /*0030*/ 	.byte	0x04, 0x11
        /*0032*/ 	.short	(.L_28 - .L_27)
	.align		4
.L_27:
        /*0034*/ 	.word	index@(_ZN7cutlass13device_kernelINS_4gemm6kernel13GemmUniversalIN4cute5tupleIJiiiiEEENS1_10collective13CollectiveMmaINS1_35MainloopSm100TmaUmmaWarpSpecializedILi10ELi2ELi4ENS5_IJNS4_1CILi2EEENSA_ILi1EEESC_EEEEENS5_IJNSA_ILi128EEENSA_ILi192EEESF_EEENS_12float_e4m3_tENS5_IJlSC_lEEESI_SJ_NS4_8TiledMMAINS4_8MMA_AtomIJNS4_10MMA_TraitsINS4_25SM100_MMA_F8F6F4_2x1SM_SSEJSI_SI_fSF_SG_NS4_17integral_constantINS4_4UMMA5MajorELSQ_0EEESR_NSO_INSP_7ScaleInELSS_0EEEST_EEEEEENS4_6LayoutINS5_IJSC_SC_SC_EEENS5_IJNSA_ILi0EEESY_SY_EEEEENS5_IJNS4_10UnderscoreES11_S11_EEEEENS4_18SM100_TMA_2SM_LOADENS4_14ComposedLayoutINS4_7SwizzleILi3ELi4ELi3EEENS4_18smem_ptr_flag_bitsILi8EEENSW_INS5_IJNSA_ILi8EEESF_EEENS5_IJSF_SC_EEEEEEEvNS4_8identityES14_S1E_vS1F_EENS_8epilogue10collective18CollectiveEpilogueINS1H_23Sm100TmaWarpSpecializedILi3ELi2ELi32ELb0ELb0EEEJNS5_IJNSA_ILi64EEESG_SF_EEENS5_IJNSW_IS1M_SC_EENSW_INS5_IJNSA_ILi32EEESB_EEENS5_IJSC_NSA_ILi96EEEEEEEEEEESI_SJ_SI_SJ_NS1H_6fusion15FusionCallbacksIS1L_NS1V_17LinearCombinationISI_fSI_fLNS_15FloatRoundStyleE2EEES1N_S1U_JEEENS4_5SM1004TMEM4LOAD26SM100_TMEM_LOAD_32dp32b32xENS4_13SM90_TMA_LOADENS15_INS16_ILi1ELi4ELi3EEES19_NSW_INS5_IJS1A_S1P_EEENS5_IJS1P_SC_EEEEEEENS4_39AutoVectorizingCopyWithAssumedAlignmentILi128EEENS4_14SM90_TMA_STOREES2A_S2C_S2C_EEEvvEEEEvNT_6ParamsE)
        /*0038*/ 	.word	0x00000000


	//----- nvinfo : EIATTR_MIN_STACK_SIZE
	.align		4
.L_28:
        /*003c*/ 	.byte	0x04, 0x12
        /*003e*/ 	.short	(.L_30 - .L_29)
	.align		4
.L_29:
        /*0040*/ 	.word	index@(_ZN7cutlass13device_kernelINS_4gemm6kernel13GemmUniversalIN4cute5tupleIJiiiiEEENS1_10collective13CollectiveMmaINS1_35MainloopSm100TmaUmmaWarpSpecializedILi10ELi2ELi4ENS5_IJNS4_1CILi2EEENSA_ILi1EEESC_EEEEENS5_IJNSA_ILi128EEENSA_ILi192EEESF_EEENS_12float_e4m3_tENS5_IJlSC_lEEESI_SJ_NS4_8TiledMMAINS4_8MMA_AtomIJNS4_10MMA_TraitsINS4_25SM100_MMA_F8F6F4_2x1SM_SSEJSI_SI_fSF_SG_NS4_17integral_constantINS4_4UMMA5MajorELSQ_0EEESR_NSO_INSP_7ScaleInELSS_0EEEST_EEEEEENS4_6LayoutINS5_IJSC_SC_SC_EEENS5_IJNSA_ILi0EEESY_SY_EEEEENS5_IJNS4_10UnderscoreES11_S11_EEEEENS4_18SM100_TMA_2SM_LOADENS4_14ComposedLayoutINS4_7SwizzleILi3ELi4ELi3EEENS4_18smem_ptr_flag_bitsILi8EEENSW_INS5_IJNSA_ILi8EEESF_EEENS5_IJSF_SC_EEEEEEEvNS4_8identityES14_S1E_vS1F_EENS_8epilogue10collective18CollectiveEpilogueINS1H_23Sm100TmaWarpSpecializedILi3ELi2ELi32ELb0ELb0EEEJNS5_IJNSA_ILi64EEESG_SF_EEENS5_IJNSW_IS1M_SC_EENSW_INS5_IJNSA_ILi32EEESB_EEENS5_IJSC_NSA_ILi96EEEEEEEEEEESI_SJ_SI_SJ_NS1H_6fusion15FusionCallbacksIS1L_NS1V_17LinearCombinationISI_fSI_fLNS_15FloatRoundStyleE2EEES1N_S1U_JEEENS4_5SM1004TMEM4LOAD26SM100_TMEM_LOAD_32dp32b32xENS4_13SM90_TMA_LOADENS15_INS16_ILi1ELi4ELi3EEES19_NSW_INS5_IJS1A_S1P_EEENS5_IJS1P_SC_EEEEEEENS4_39AutoVectorizingCopyWithAssumedAlignmentILi128EEENS4_14SM90_TMA_STOREES2A_S2C_S2C_EEEvvEEEEvNT_6ParamsE)
        /*0044*/ 	.word	0x00000000
.L_30:


//--------------------- .nv.compat                --------------------------
	.section	.nv.compat,"",@"SHT_CUDA_COMPAT_INFO"
	.align	4
        /*0000*/ 	.byte	0x02, 0x09, 0x01, 0x00, 0x02, 0x02, 0x02, 0x00, 0x02, 0x05, 0x05, 0x00, 0x03, 0x07, 0x01, 0x01
        /*0010*/ 	.byte	0x02, 0x03, 0x01, 0x00, 0x02, 0x06, 0x01, 0x00, 0x04, 0x0b, 0x08, 0x00, 0x09, 0x00, 0x00, 0x00
        /*0020*/ 	.byte	0x00, 0x00, 0x00, 0x00


//--------------------- .nv.info._ZN7cutlass13device_kernelINS_4gemm6kernel13GemmUniversalIN4cute5tupleIJiiiiEEENS1_10collective13CollectiveMmaINS1_35MainloopSm100TmaUmmaWarpSpecializedILi10ELi2ELi4ENS5_IJNS4_1CILi2EEENSA_ILi1EEESC_EEEEENS5_IJNSA_ILi128EEENSA_ILi192EEESF_EEENS_12float_e4m3_tENS5_IJlSC_lEEESI_SJ_NS4_8TiledMMAINS4_8MMA_AtomIJNS4_10MMA_TraitsINS4_25SM100_MMA_F8F6F4_2x1SM_SSEJSI_SI_fSF_SG_NS4_17integral_constantINS4_4UMMA5MajorELSQ_0EEESR_NSO_INSP_7ScaleInELSS_0EEEST_EEEEEENS4_6LayoutINS5_IJSC_SC_SC_EEENS5_IJNSA_ILi0EEESY_SY_EEEEENS5_IJNS4_10UnderscoreES11_S11_EEEEENS4_18SM100_TMA_2SM_LOADENS4_14ComposedLayoutINS4_7SwizzleILi3ELi4ELi3EEENS4_18smem_ptr_flag_bitsILi8EEENSW_INS5_IJNSA_ILi8EEESF_EEENS5_IJSF_SC_EEEEEEEvNS4_8identityES14_S1E_vS1F_EENS_8epilogue10collective18CollectiveEpilogueINS1H_23Sm100TmaWarpSpecializedILi3ELi2ELi32ELb0ELb0EEEJNS5_IJNSA_ILi64EEESG_SF_EEENS5_IJNSW_IS1M_SC_EENSW_INS5_IJNSA_ILi32EEESB_EEENS5_IJSC_NSA_ILi96EEEEEEEEEEESI_SJ_SI_SJ_NS1H_6fusion15FusionCallbacksIS1L_NS1V_17LinearCombinationISI_fSI_fLNS_15FloatRoundStyleE2EEES1N_S1U_JEEENS4_5SM1004TMEM4LOAD26SM100_TMEM_LOAD_32dp32b32xENS4_13SM90_TMA_LOADENS15_INS16_ILi1ELi4ELi3EEES19_NSW_INS5_IJS1A_S1P_EEENS5_IJS1P_SC_EEEEEEENS4_39AutoVectorizingCopyWithAssumedAlignmentILi128EEENS4_14SM90_TMA_STOREES2A_S2C_S2C_EEEvvEEEEvNT_6ParamsE --------------------------
	.section	.nv.info._ZN7cutlass13device_kernelINS_4gemm6kernel13GemmUniversalIN4cute5tupleIJiiiiEEENS1_10collective13CollectiveMmaINS1_35MainloopSm100TmaUmmaWarpSpecializedILi10ELi2ELi4ENS5_IJNS4_1CILi2EEENSA_ILi1EEESC_EEEEENS5_IJNSA_ILi128EEENSA_ILi192EEESF_EEENS_12float_e4m3_tENS5_IJlSC_lEEESI_SJ_NS4_8TiledMMAINS4_8MMA_AtomIJNS4_10MMA_TraitsINS4_25SM100_MMA_F8F6F4_2x1SM_SSEJSI_SI_fSF_SG_NS4_17integral_constantINS4_4UMMA5MajorELSQ_0EEESR_NSO_INSP_7ScaleInELSS_0EEEST_EEEEEENS4_6LayoutINS5_IJSC_SC_SC_EEENS5_IJNSA_ILi0EEESY_SY_EEEEENS5_IJNS4_10UnderscoreES11_S11_EEEEENS4_18SM100_TMA_2SM_LOADENS4_14ComposedLayoutINS4_7SwizzleILi3ELi4ELi3EEENS4_18smem_ptr_flag_bitsILi8EEENSW_INS5_IJNSA_ILi8EEESF_EEENS5_IJSF_SC_EEEEEEEvNS4_8identityES14_S1E_vS1F_EENS_8epilogue10collective18CollectiveEpilogueINS1H_23Sm100TmaWarpSpecializedILi3ELi2ELi32ELb0ELb0EEEJNS5_IJNSA_ILi64EEESG_SF_EEENS5_IJNSW_IS1M_SC_EENSW_INS5_IJNSA_ILi32EEESB_EEENS5_IJSC_NSA_ILi96EEEEEEEEEEESI_SJ_SI_SJ_NS1H_6fusion15FusionCallbacksIS1L_NS1V_17LinearCombinationISI_fSI_fLNS_15FloatRoundStyleE2EEES1N_S1U_JEEENS4_5SM1004TMEM4LOAD26SM100_TMEM_LOAD_32dp32b32xENS4_13SM90_TMA_LOADENS15_INS16_ILi1ELi4ELi3EEES19_NSW_INS5_IJS1A_S1P_EEENS5_IJS1P_SC_EEEEEEENS4_39AutoVectorizingCopyWithAssumedAlignmentILi128EEENS4_14SM90_TMA_STOREES2A_S2C_S2C_EEEvvEEEEvNT_6ParamsE,"",@"SHT_CUDA_INFO"
	.sectionflags	@""
	.align	4


	//----- nvinfo : EIATTR_CUDA_API_VERSION
	.align		4
        /*0000*/ 	.byte	0x04, 0x37
        /*0002*/ 	.short	(.L_32 - .L_31)
.L_31:
        /*0004*/ 	.word	0x00000082


	//----- nvinfo : EIATTR_KPARAM_INFO
	.align		4
.L_32:
        /*0008*/ 	.byte	0x04, 0x17
        /*000a*/ 	.short	(.L_34 - .L_33)
.L_33:
        /*000c*/ 	.word	0x00000000
        /*0010*/ 	.short	0x0000
        /*0012*/ 	.short	0x0000
        /*0014*/ 	.byte	0x00, 0xf0, 0x01, 0x20


	//----- nvinfo : EIATTR_AT_ENTRY_FRAGMENTS
	.align		4
.L_34:
        /*0018*/ 	.byte	0x04, 0x4f
        /*001a*/ 	.short	(.L_36 - .L_35)


	//   ....[0]....
.L_35:
        /*001c*/ 	.word	0x00000007


	//----- nvinfo : EIATTR_RESERVED_SMEM_USED
	.align		4
.L_36:
        /*0020*/ 	.byte	0x01, 0x41
	.zero		2


	//----- nvinfo : EIATTR_SPARSE_MMA_MASK
	.align		4
        /*0024*/ 	.byte	0x03, 0x50
        /*0026*/ 	.short	0x0000


	//----- nvinfo : EIATTR_TCGEN05_2CTA_USED
	.align		4
        /*0028*/ 	.byte	0x01, 0x52
	.zero		2


	//----- nvinfo : EIATTR_MAXREG_COUNT
	.align		4
        /*002c*/ 	.byte	0x03, 0x1b
        /*002e*/ 	.short	0x00ff


	//----- nvinfo : EIATTR_NUM_BARRIERS
	.align		4
        /*0030*/ 	.byte	0x02, 0x4c
        /*0032*/ 	.byte	0x07
	.zero		1


	//----- nvinfo : EIATTR_EXTERNS
	.align		4
        /*0034*/ 	.byte	0x04, 0x0f
        /*0036*/ 	.short	(.L_38 - .L_37)


	//   ....[0]....
	.align		4
.L_37:
        /*0038*/ 	.word	index@(__assertfail)


	//----- nvinfo : EIATTR_MERCURY_ISA_VERSION
	.align		4
.L_38:
        /*003c*/ 	.byte	0x03, 0x5f
        /*003e*/ 	.short	0x0101


	//----- nvinfo : EIATTR_INT_WARP_WIDE_INSTR_OFFSETS
	.align		4
        /*0040*/ 	.byte	0x04, 0x31
        /*0042*/ 	.short	(.L_40 - .L_39)


	//   ....[0]....
.L_39:
        /*0044*/ 	.word	0x00000de0


	//   ....[1]....
        /*0048*/ 	.word	0x00000e80


	//   ....[2]....
        /*004c*/ 	.word	0x000021d0


	//   ....[3]....
        /*0050*/ 	.word	0x00004400


	//   ....[4]....
        /*0054*/ 	.word	0x00004430


	//   ....[5]....
        /*0058*/ 	.word	0x00004480


	//   ....[6]....
        /*005c*/ 	.word	0x00004d90


	//   ....[7]....
        /*0060*/ 	.word	0x00004db0


	//   ....[8]....
        /*0064*/ 	.word	0x00004e90


	//   ....[9]....
        /*0068*/ 	.word	0x00004f50


	//   ....[10]....
        /*006c*/ 	.word	0x00004f70


	//   ....[11]....
        /*0070*/ 	.word	0x00005070


	//   ....[12]....
        /*0074*/ 	.word	0x00005220


	//   ....[13]....
        /*0078*/ 	.word	0x00005230


	//   ....[14]....
        /*007c*/ 	.word	0x000053c0


	//----- nvinfo : EIATTR_COOP_GROUP_MASK_REGIDS
	.align		4
.L_40:
        /*0080*/ 	.byte	0x04, 0x29
        /*0082*/ 	.short	(.L_42 - .L_41)


	//   ....[0]....
.L_41:
        /*0084*/ 	.word	0xffffffff


	//   ....[1]....
        /*0088*/ 	.word	0xffffffff


	//   ....[2]....
        /*008c*/ 	.word	0xffffffff


	//   ....[3]....
        /*0090*/ 	.word	0xffffffff


	//   ....[4]....
        /*0094*/ 	.word	0xffffffff


	//   ....[5]....
        /*0098*/ 	.word	0xffffffff


	//   ....[6]....
        /*009c*/ 	.word	0xffffffff


	//   ....[7]....
        /*00a0*/ 	.word	0xffffffff


	//   ....[8]....
        /*00a4*/ 	.word	0xffffffff


	//   ....[9]....
        /*00a8*/ 	.word	0xffffffff


	//   ....[10]....
        /*00ac*/ 	.word	0xffffffff


	//   ....[11]....
        /*00b0*/ 	.word	0xffffffff


	//   ....[12]....
        /*00b4*/ 	.word	0xffffffff


	//   ....[13]....
        /*00b8*/ 	.word	0xffffffff


	//----- nvinfo : EIATTR_COOP_GROUP_INSTR_OFFSETS
	.align		4
.L_42:
        /*00bc*/ 	.byte	0x04, 0x28
        /*00be*/ 	.short	(.L_44 - .L_43)


	//   ....[0]....
.L_43:
        /*00c0*/ 	.word	0x000000c0


	//   ....[1]....
        /*00c4*/ 	.word	0x00000500


	//   ....[2]....
        /*00c8*/ 	.word	0x00000770


	//   ....[3]....
        /*00cc*/ 	.word	0x000008e0


	//   ....[4]....
        /*00d0*/ 	.word	0x000009d0


	//   ....[5]....
        /*00d4*/ 	.word	0x00000b30


	//   ....[6]....
        /*00d8*/ 	.word	0x00000cc0


	//   ....[7]....
        /*00dc*/ 	.word	0x00000f00


	//   ....[8]....
        /*00e0*/ 	.word	0x000020b0


	//   ....[9]....
        /*00e4*/ 	.word	0x000031f0


	//   ....[10]....
        /*00e8*/ 	.word	0x000036c0


	//   ....[11]....
        /*00ec*/ 	.word	0x000036f0


	//   ....[12]....
        /*00f0*/ 	.word	0x00004320


	//   ....[13]....
        /*00f4*/ 	.word	0x00004520


	//----- nvinfo : EIATTR_VRC_CTA_INIT_COUNT
	.align		4
.L_44:
        /*00f8*/ 	.byte	0x02, 0x4a
        /*00fa*/ 	.byte	0x80
	.zero		1


	//----- nvinfo : EIATTR_SYSCALL_OFFSETS
	.align		4
        /*00fc*/ 	.byte	0x04, 0x46
        /*00fe*/ 	.short	(.L_46 - .L_45)


	//   ....[0]....
.L_45:
        /*0100*/ 	.word	0x00005e30


	//   ....[1]....
        /*0104*/ 	.word	0x00005f50


	//   ....[2]....
        /*0108*/ 	.word	0x00006740


	//   ....[3]....
        /*010c*/ 	.word	0x00007590


	//   ....[4]....
        /*0110*/ 	.word	0x000083d0


	//----- nvinfo : EIATTR_MBARRIER_INSTR_OFFSETS
	.align		4
.L_46:
        /*0114*/ 	.byte	0x04, 0x39
        /*0116*/ 	.short	(.L_48 - .L_47)


	//   ....[0]....
.L_47:
        /*0118*/ 	.word	0x00000610
        /*011c*/ 	.word	0x000000ff
        /*0120*/ 	.word	0x00000000
        /*0124*/ 	.short	0x0100
        /*0126*/ 	.byte	0x05
	.zero		1


	//   ....[1]....
        /*0128*/ 	.word	0x00000620
        /*012c*/ 	.word	0x000000ff
        /*0130*/ 	.word	0x00000050
        /*0134*/ 	.short	0x0100
        /*0136*/ 	.byte	0x05
	.zero		1


	//   ....[2]....
        /*0138*/ 	.word	0x00000630
        /*013c*/ 	.word	0x000000ff
        /*0140*/ 	.word	0x00000008
        /*0144*/ 	.short	0x0100
        /*0146*/ 	.byte	0x05
	.zero		1


	//   ....[3]....
        /*0148*/ 	.word	0x00000640
        /*014c*/ 	.word	0x000000ff
        /*0150*/ 	.word	0x00000058
        /*0154*/ 	.short	0x0100
        /*0156*/ 	.byte	0x05
	.zero		1


	//   ....[4]....
        /*0158*/ 	.word	0x00000650
        /*015c*/ 	.word	0x000000ff
        /*0160*/ 	.word	0x00000010
        /*0164*/ 	.short	0x0100
        /*0166*/ 	.byte	0x05
	.zero		1


	//   ....[5]....
        /*0168*/ 	.word	0x00000660
        /*016c*/ 	.word	0x000000ff
        /*0170*/ 	.word	0x00000060
        /*0174*/ 	.short	0x0100
        /*0176*/ 	.byte	0x05
	.zero		1


	//   ....[6]....
        /*0178*/ 	.word	0x00000670
        /*017c*/ 	.word	0x000000ff
        /*0180*/ 	.word	0x00000018
        /*0184*/ 	.short	0x0100
        /*0186*/ 	.byte	0x05
	.zero		1


	//   ....[7]....
        /*0188*/ 	.word	0x00000680
        /*018c*/ 	.word	0x000000ff
        /*0190*/ 	.word	0x00000068
        /*0194*/ 	.short	0x0100
        /*0196*/ 	.byte	0x05
	.zero		1


	//   ....[8]....
        /*0198*/ 	.word	0x00000690
        /*019c*/ 	.word	0x000000ff
        /*01a0*/ 	.word	0x00000020
        /*01a4*/ 	.short	0x0100
        /*01a6*/ 	.byte	0x05
	.zero		1


	//   ....[9]....
        /*01a8*/ 	.word	0x000006a0
        /*01ac*/ 	.word	0x000000ff
        /*01b0*/ 	.word	0x00000070
        /*01b4*/ 	.short	0x0100
        /*01b6*/ 	.byte	0x05
	.zero		1


	//   ....[10]....
        /*01b8*/ 	.word	0x000006b0
        /*01bc*/ 	.word	0x000000ff
        /*01c0*/ 	.word	0x00000028
        /*01c4*/ 	.short	0x0100
        /*01c6*/ 	.byte	0x05
	.zero		1


	//   ....[11]....
        /*01c8*/ 	.word	0x000006c0
        /*01cc*/ 	.word	0x000000ff
        /*01d0*/ 	.word	0x00000078
        /*01d4*/ 	.short	0x0100
        /*01d6*/ 	.byte	0x05
	.zero		1


	//   ....[12]....
        /*01d8*/ 	.word	0x000006d0
        /*01dc*/ 	.word	0x000000ff
        /*01e0*/ 	.word	0x00000030
        /*01e4*/ 	.short	0x0100
        /*01e6*/ 	.byte	0x05
	.zero		1


	//   ....[13]....
        /*01e8*/ 	.word	0x000006e0
        /*01ec*/ 	.word	0x000000ff
        /*01f0*/ 	.word	0x00000080
        /*01f4*/ 	.short	0x0100
        /*01f6*/ 	.byte	0x05
	.zero		1


	//   ....[14]....
        /*01f8*/ 	.word	0x000006f0
        /*01fc*/ 	.word	0x000000ff
        /*0200*/ 	.word	0x00000038
        /*0204*/ 	.short	0x0100
        /*0206*/ 	.byte	0x05
	.zero		1


	//   ....[15]....
        /*0208*/ 	.word	0x00000700
        /*020c*/ 	.word	0x000000ff
        /*0210*/ 	.word	0x00000088
        /*0214*/ 	.short	0x0100
        /*0216*/ 	.byte	0x05
	.zero		1


	//   ....[16]....
        /*0218*/ 	.word	0x00000710
        /*021c*/ 	.word	0x000000ff
        /*0220*/ 	.word	0x00000040
        /*0224*/ 	.short	0x0100
        /*0226*/ 	.byte	0x05
	.zero		1


	//   ....[17]....
        /*0228*/ 	.word	0x00000720
        /*022c*/ 	.word	0x000000ff
        /*0230*/ 	.word	0x00000090
        /*0234*/ 	.short	0x0100
        /*0236*/ 	.byte	0x05
	.zero		1


	//   ....[18]....
        /*0238*/ 	.word	0x00000730
        /*023c*/ 	.word	0x000000ff
        /*0240*/ 	.word	0x00000048
        /*0244*/ 	.short	0x0100
        /*0246*/ 	.byte	0x05
	.zero		1


	//   ....[19]....
        /*0248*/ 	.word	0x00000740
        /*024c*/ 	.word	0x000000ff
        /*0250*/ 	.word	0x00000098
        /*0254*/ 	.short	0x0100
        /*0256*/ 	.byte	0x05
	.zero		1


	//   ....[20]....
        /*0258*/ 	.word	0x00000870
        /*025c*/ 	.word	0x000000ff
        /*0260*/ 	.word	0x000000a0
        /*0264*/ 	.short	0x0100
        /*0266*/ 	.byte	0x07
	.zero		1


	//   ....[21]....
        /*0268*/ 	.word	0x00000880
        /*026c*/ 	.word	0x000000ff
        /*0270*/ 	.word	0x000000b8
        /*0274*/ 	.short	0x0100
        /*0276*/ 	.byte	0x07
	.zero		1


	//   ....[22]....
        /*0278*/ 	.word	0x00000890
        /*027c*/ 	.word	0x000000ff
        /*0280*/ 	.word	0x000000a8
        /*0284*/ 	.short	0x0100
        /*0286*/ 	.byte	0x07
	.zero		1


	//   ....[23]....
        /*0288*/ 	.word	0x000008a0
        /*028c*/ 	.word	0x000000ff
        /*0290*/ 	.word	0x000000c0
        /*0294*/ 	.short	0x0100
        /*0296*/ 	.byte	0x07
	.zero		1


	//   ....[24]....
        /*0298*/ 	.word	0x000008b0
        /*029c*/ 	.word	0x000000ff
        /*02a0*/ 	.word	0x000000b0
        /*02a4*/ 	.short	0x0100
        /*02a6*/ 	.byte	0x07
	.zero		1


	//   ....[25]....
        /*02a8*/ 	.word	0x000008c0
        /*02ac*/ 	.word	0x000000ff
        /*02b0*/ 	.word	0x000000c8
        /*02b4*/ 	.short	0x0100
        /*02b6*/ 	.byte	0x07
	.zero		1


	//   ....[26]....
        /*02b8*/ 	.word	0x000009a0
        /*02bc*/ 	.word	0x000000ff
        /*02c0*/ 	.word	0x000000d0
        /*02c4*/ 	.short	0x0100
        /*02c6*/ 	.byte	0x05
	.zero		1


	//   ....[27]....
        /*02c8*/ 	.word	0x000009b0
        /*02cc*/ 	.word	0x000000ff
        /*02d0*/ 	.word	0x000000d8
        /*02d4*/ 	.short	0x0100
        /*02d6*/ 	.byte	0x05
	.zero		1


	//   ....[28]....
        /*02d8*/ 	.word	0x00000ae0
        /*02dc*/ 	.word	0x000000ff
        /*02e0*/ 	.word	0x000000e0
        /*02e4*/ 	.short	0x0100
        /*02e6*/ 	.byte	0x05
	.zero		1


	//   ....[29]....
        /*02e8*/ 	.word	0x00000af0
        /*02ec*/ 	.word	0x000000ff
        /*02f0*/ 	.word	0x000000f0
        /*02f4*/ 	.short	0x0100
        /*02f6*/ 	.byte	0x05
	.zero		1


	//   ....[30]....
        /*02f8*/ 	.word	0x00000b00
        /*02fc*/ 	.word	0x000000ff
        /*0300*/ 	.word	0x000000e8
        /*0304*/ 	.short	0x0100
        /*0306*/ 	.byte	0x05
	.zero		1


	//   ....[31]....
        /*0308*/ 	.word	0x00000b10
        /*030c*/ 	.word	0x000000ff
        /*0310*/ 	.word	0x000000f8
        /*0314*/ 	.short	0x0100
        /*0316*/ 	.byte	0x05
	.zero		1


	//   ....[32]....
        /*0318*/ 	.word	0x00000c30
        /*031c*/ 	.word	0x000000ff
        /*0320*/ 	.word	0x00000100
        /*0324*/ 	.short	0x0100
        /*0326*/ 	.byte	0x07
	.zero		1


	//   ....[33]....
        /*0328*/ 	.word	0x00000c40
        /*032c*/ 	.word	0x000000ff
        /*0330*/ 	.word	0x00000120
        /*0334*/ 	.short	0x0100
        /*0336*/ 	.byte	0x07
	.zero		1


	//   ....[34]....
        /*0338*/ 	.word	0x00000c50
        /*033c*/ 	.word	0x000000ff
        /*0340*/ 	.word	0x00000108
        /*0344*/ 	.short	0x0100
        /*0346*/ 	.byte	0x07
	.zero		1


	//   ....[35]....
        /*0348*/ 	.word	0x00000c60
        /*034c*/ 	.word	0x000000ff
        /*0350*/ 	.word	0x00000128
        /*0354*/ 	.short	0x0100
        /*0356*/ 	.byte	0x07
	.zero		1


	//   ....[36]....
        /*0358*/ 	.word	0x00000c70
        /*035c*/ 	.word	0x000000ff
        /*0360*/ 	.word	0x00000110
        /*0364*/ 	.short	0x0100
        /*0366*/ 	.byte	0x07
	.zero		1


	//   ....[37]....
        /*0368*/ 	.word	0x00000c80
        /*036c*/ 	.word	0x000000ff
        /*0370*/ 	.word	0x00000130
        /*0374*/ 	.short	0x0100
        /*0376*/ 	.byte	0x07
	.zero		1


	//   ....[38]....
        /*0378*/ 	.word	0x00000c90
        /*037c*/ 	.word	0x000000ff
        /*0380*/ 	.word	0x00000118
        /*0384*/ 	.short	0x0100
        /*0386*/ 	.byte	0x07
	.zero		1


	//   ....[39]....
        /*0388*/ 	.word	0x00000ca0
        /*038c*/ 	.word	0x000000ff
        /*0390*/ 	.word	0x00000138
        /*0394*/ 	.short	0x0100
        /*0396*/ 	.byte	0x07
	.zero		1


	//   ....[40]....
        /*0398*/ 	.word	0x00000d90
        /*039c*/ 	.word	0x000000ff
        /*03a0*/ 	.word	0x00000140
        /*03a4*/ 	.short	0x0100
        /*03a6*/ 	.byte	0x05
	.zero		1


	//   ....[41]....
        /*03a8*/ 	.word	0x00000da0
        /*03ac*/ 	.word	0x000000ff
        /*03b0*/ 	.word	0x00000150
        /*03b4*/ 	.short	0x0100
        /*03b6*/ 	.byte	0x05
	.zero		1


	//   ....[42]....
        /*03b8*/ 	.word	0x00000db0
        /*03bc*/ 	.word	0x000000ff
        /*03c0*/ 	.word	0x00000148
        /*03c4*/ 	.short	0x0100
        /*03c6*/ 	.byte	0x05
	.zero		1


	//   ....[43]....
        /*03c8*/ 	.word	0x00000dc0
        /*03cc*/ 	.word	0x000000ff
        /*03d0*/ 	.word	0x00000158
        /*03d4*/ 	.short	0x0100
        /*03d6*/ 	.byte	0x05
	.zero		1


	//   ....[44]....
        /*03d8*/ 	.word	0x00000eb0
        /*03dc*/ 	.word	0x000000ff
        /*03e0*/ 	.word	0x00000160
        /*03e4*/ 	.short	0x0100
        /*03e6*/ 	.byte	0x04
	.zero		1


	//   ....[45]....
        /*03e8*/ 	.word	0x000018b0
        /*03ec*/ 	.word	0x00000002
        /*03f0*/ 	.word	0x00000150
        /*03f4*/ 	.short	0x010a
        /*03f6*/ 	.byte	0xff
	.zero		1


	//   ....[46]....
        /*03f8*/ 	.word	0x000018e0
        /*03fc*/ 	.word	0x00000002
        /*0400*/ 	.word	0x00000140
        /*0404*/ 	.short	0x0101
        /*0406*/ 	.byte	0xff
	.zero		1


	//   ....[47]....
        /*0408*/ 	.word	0x000019c0
        /*040c*/ 	.word	0x000000ff
        /*0410*/ 	.word	0x00000050
        /*0414*/ 	.short	0x010a
        /*0416*/ 	.byte	0x05
	.zero		1


	//   ....[48]....
        /*0418*/ 	.word	0x00001ab0
        /*041c*/ 	.word	0x000000ff
        /*0420*/ 	.word	0x00000050
        /*0424*/ 	.short	0x010a
        /*0426*/ 	.byte	0x21
	.zero		1


	//   ....[49]....
        /*0428*/ 	.word	0x00001c60
        /*042c*/ 	.word	0x000000ff
        /*0430*/ 	.word	0x00000050
        /*0434*/ 	.short	0x010a
        /*0436*/ 	.byte	0x08
	.zero		1


	//   ....[50]....
        /*0438*/ 	.word	0x00001d60
        /*043c*/ 	.word	0x000000ff
        /*0440*/ 	.word	0x000000d8
        /*0444*/ 	.short	0x0101
        /*0446*/ 	.byte	0x04
	.zero		1


	//   ....[51]....
        /*0448*/ 	.word	0x00001d80
        /*044c*/ 	.word	0x000000ff
        /*0450*/ 	.word	0x00000050
        /*0454*/ 	.short	0x010a
        /*0456*/ 	.byte	0x05
	.zero		1


	//   ....[52]....
        /*0458*/ 	.word	0x00001e00
        /*045c*/ 	.word	0x000000ff
        /*0460*/ 	.word	0x00000050
        /*0464*/ 	.short	0x010a
        /*0466*/ 	.byte	0x11
	.zero		1


	//   ....[53]....
        /*0468*/ 	.word	0x00001f90
        /*046c*/ 	.word	0x000000ff
        /*0470*/ 	.word	0x00000050
        /*0474*/ 	.short	0x010a
        /*0476*/ 	.byte	0x08
	.zero		1


	//   ....[54]....
        /*0478*/ 	.word	0x000020e0
        /*047c*/ 	.word	0x00000002
        /*0480*/ 	.word	0x000000e0
        /*0484*/ 	.short	0x010a
        /*0486*/ 	.byte	0xff
	.zero		1


	//   ....[55]....
        /*0488*/ 	.word	0x000021a0
        /*048c*/ 	.word	0x00000002
        /*0490*/ 	.word	0x00000000
        /*0494*/ 	.short	0x0101
        /*0496*/ 	.byte	0xff
	.zero		1


	//   ....[56]....
        /*0498*/ 	.word	0x00002700
        /*049c*/ 	.word	0x000000ff
        /*04a0*/ 	.word	0x00000000
        /*04a4*/ 	.short	0x010a
        /*04a6*/ 	.byte	0x05
	.zero		1


	//   ....[57]....
        /*04a8*/ 	.word	0x00002790
        /*04ac*/ 	.word	0x000000ff
        /*04b0*/ 	.word	0x00000000
        /*04b4*/ 	.short	0x010a
        /*04b6*/ 	.byte	0x05
	.zero		1


	//   ....[58]....
        /*04b8*/ 	.word	0x00002820
        /*04bc*/ 	.word	0x000000ff
        /*04c0*/ 	.word	0x00000000
        /*04c4*/ 	.short	0x010a
        /*04c6*/ 	.byte	0x05
	.zero		1


	//   ....[59]....
        /*04c8*/ 	.word	0x000028b0
        /*04cc*/ 	.word	0x000000ff
        /*04d0*/ 	.word	0x00000000
        /*04d4*/ 	.short	0x010a
        /*04d6*/ 	.byte	0x05
	.zero		1


	//   ....[60]....
        /*04d8*/ 	.word	0x00002940
        /*04dc*/ 	.word	0x000000ff
        /*04e0*/ 	.word	0x00000000
        /*04e4*/ 	.short	0x010a
        /*04e6*/ 	.byte	0x05
	.zero		1


	//   ....[61]....
        /*04e8*/ 	.word	0x000029d0
        /*04ec*/ 	.word	0x000000ff
        /*04f0*/ 	.word	0x00000000
        /*04f4*/ 	.short	0x010a
        /*04f6*/ 	.byte	0x05
	.zero		1


	//   ....[62]....
        /*04f8*/ 	.word	0x00002a60
        /*04fc*/ 	.word	0x000000ff
        /*0500*/ 	.word	0x00000000
        /*0504*/ 	.short	0x010a
        /*0506*/ 	.byte	0x05
	.zero		1


	//   ....[63]....
        /*0508*/ 	.word	0x00002af0
        /*050c*/ 	.word	0x000000ff
        /*0510*/ 	.word	0x00000000
        /*0514*/ 	.short	0x010a
        /*0516*/ 	.byte	0x05
	.zero		1


	//   ....[64]....
        /*0518*/ 	.word	0x00002b80
        /*051c*/ 	.word	0x000000ff
        /*0520*/ 	.word	0x00000000
        /*0524*/ 	.short	0x010a
        /*0526*/ 	.byte	0x05
	.zero		1


	//   ....[65]....
        /*0528*/ 	.word	0x00002c20
        /*052c*/ 	.word	0x00000000
        /*0530*/ 	.word	0x00000000
        /*0534*/ 	.short	0x010a
        /*0536*/ 	.byte	0xff
	.zero		1


	//   ....[66]....
        /*0538*/ 	.word	0x00002d50
        /*053c*/ 	.word	0x00000000
        /*0540*/ 	.word	0x00000140
        /*0544*/ 	.short	0x010a
        /*0546*/ 	.byte	0xff
	.zero		1


	//   ....[67]....
        /*0548*/ 	.word	0x00002dc0
        /*054c*/ 	.word	0x00000000
        /*0550*/ 	.word	0x00000000
        /*0554*/ 	.short	0x0101
        /*0556*/ 	.byte	0xff
	.zero		1


	//   ....[68]....
        /*0558*/ 	.word	0x00002de0
        /*055c*/ 	.word	0x000000ff
        /*0560*/ 	.word	0x000000f0
        /*0564*/ 	.short	0x010a
        /*0566*/ 	.byte	0x05
	.zero		1


	//   ....[69]....
        /*0568*/ 	.word	0x00002f00
        /*056c*/ 	.word	0x00000000
        /*0570*/ 	.word	0x000000e0
        /*0574*/ 	.short	0x010a
        /*0576*/ 	.byte	0xff
	.zero		1


	//   ....[70]....
        /*0578*/ 	.word	0x00003000
        /*057c*/ 	.word	0x00000000
        /*0580*/ 	.word	0x00000000
        /*0584*/ 	.short	0x0101
        /*0586*/ 	.byte	0xff
	.zero		1


	//   ....[71]....
        /*0588*/ 	.word	0x00003090
        /*058c*/ 	.word	0x000000ff
        /*0590*/ 	.word	0x000000f0
        /*0594*/ 	.short	0x0106
        /*0596*/ 	.byte	0x05
	.zero		1


	//   ....[72]....
        /*0598*/ 	.word	0x000030b0
        /*059c*/ 	.word	0x000000ff
        /*05a0*/ 	.word	0x000000f0
        /*05a4*/ 	.short	0x010a
        /*05a6*/ 	.byte	0x05
	.zero		1


	//   ....[73]....
        /*05a8*/ 	.word	0x00003140
        /*05ac*/ 	.word	0x000000ff
        /*05b0*/ 	.word	0x000000f0
        /*05b4*/ 	.short	0x0106
        /*05b6*/ 	.byte	0x04
	.zero		1


	//   ....[74]....
        /*05b8*/ 	.word	0x00003180
        /*05bc*/ 	.word	0x00000000
        /*05c0*/ 	.word	0x000000f0
        /*05c4*/ 	.short	0x010a
        /*05c6*/ 	.byte	0xff
	.zero		1


	//   ....[75]....
        /*05c8*/ 	.word	0x000033c0
        /*05cc*/ 	.word	0x000000ff
        /*05d0*/ 	.word	0x00000008
        /*05d4*/ 	.short	0x010a
        /*05d6*/ 	.byte	0x04
	.zero		1


	//   ....[76]....
        /*05d8*/ 	.word	0x000033e0
        /*05dc*/ 	.word	0x000000ff
        /*05e0*/ 	.word	0x00000008
        /*05e4*/ 	.short	0x010a
        /*05e6*/ 	.byte	0x04
	.zero		1


	//   ....[77]....
        /*05e8*/ 	.word	0x00003570
        /*05ec*/ 	.word	0x000000ff
        /*05f0*/ 	.word	0x00000008
        /*05f4*/ 	.short	0x010a
        /*05f6*/ 	.byte	0x04
	.zero		1


	//   ....[78]....
        /*05f8*/ 	.word	0x00003590
        /*05fc*/ 	.word	0x000000ff
        /*0600*/ 	.word	0x00000008
        /*0604*/ 	.short	0x010a
        /*0606*/ 	.byte	0x04
	.zero		1


	//   ....[79]....
        /*0608*/ 	.word	0x00003650
        /*060c*/ 	.word	0x000000ff
        /*0610*/ 	.word	0x00000000
        /*0614*/ 	.short	0x0101
        /*0616*/ 	.byte	0x05
	.zero		1


	//   ....[80]....
        /*0618*/ 	.word	0x00003990
        /*061c*/ 	.word	0x00000000
        /*0620*/ 	.word	0x000000e0
        /*0624*/ 	.short	0x010a
        /*0626*/ 	.byte	0xff
	.zero		1


	//   ....[81]....
        /*0628*/ 	.word	0x00003a50
        /*062c*/ 	.word	0x00000000
        /*0630*/ 	.word	0x00000000
        /*0634*/ 	.short	0x0101
        /*0636*/ 	.byte	0xff
	.zero		1


	//   ....[82]....
        /*0638*/ 	.word	0x00003b10
        /*063c*/ 	.word	0x000000ff
        /*0640*/ 	.word	0x00000000
        /*0644*/ 	.short	0x010a
        /*0646*/ 	.byte	0x05
	.zero		1


	//   ....[83]....
        /*0648*/ 	.word	0x00003b20
        /*064c*/ 	.word	0x000000ff
        /*0650*/ 	.word	0x00000120
        /*0654*/ 	.short	0x010a
        /*0656*/ 	.byte	0x13
	.zero		1


	//   ....[84]....
        /*0658*/ 	.word	0x00003bd0
        /*065c*/ 	.word	0x000000ff
        /*0660*/ 	.word	0x00000000
        /*0664*/ 	.short	0x010a
        /*0666*/ 	.byte	0x07
	.zero		1


	//   ....[85]....
        /*0668*/ 	.word	0x00003d00
        /*066c*/ 	.word	0x000000ff
        /*0670*/ 	.word	0x00000000
        /*0674*/ 	.short	0x010a
        /*0676*/ 	.byte	0x1a
	.zero		1


	//   ....[86]....
        /*0678*/ 	.word	0x00004000
        /*067c*/ 	.word	0x000000ff
        /*0680*/ 	.word	0x00000000
        /*0684*/ 	.short	0x010a
        /*0686*/ 	.byte	0x06
	.zero		1


	//   ....[87]....
        /*0688*/ 	.word	0x00004090
        /*068c*/ 	.word	0x000000ff
        /*0690*/ 	.word	0x00000000
        /*0694*/ 	.short	0x010a
        /*0696*/ 	.byte	0x06
	.zero		1


	//   ....[88]....
        /*0698*/ 	.word	0x00004120
        /*069c*/ 	.word	0x000000ff
        /*06a0*/ 	.word	0x00000000
        /*06a4*/ 	.short	0x010a
        /*06a6*/ 	.byte	0x06
	.zero		1


	//   ....[89]....
        /*06a8*/ 	.word	0x000041c0
        /*06ac*/ 	.word	0x00000000
        /*06b0*/ 	.word	0x00000000
        /*06b4*/ 	.short	0x010a
        /*06b6*/ 	.byte	0xff
	.zero		1


	//   ....[90]....
        /*06b8*/ 	.word	0x00004200
        /*06bc*/ 	.word	0x00000000
        /*06c0*/ 	.word	0x00000000
        /*06c4*/ 	.short	0x010a
        /*06c6*/ 	.byte	0xff
	.zero		1


	//   ....[91]....
        /*06c8*/ 	.word	0x00004270
        /*06cc*/ 	.word	0x000000ff
        /*06d0*/ 	.word	0x00000000
        /*06d4*/ 	.short	0x0101
        /*06d6*/ 	.byte	0x05
	.zero		1


	//   ....[92]....
        /*06d8*/ 	.word	0x000042b0
        /*06dc*/ 	.word	0x000000ff
        /*06e0*/ 	.word	0x00000160
        /*06e4*/ 	.short	0x010a
        /*06e6*/ 	.byte	0x0b
	.zero		1


	//   ....[93]....
        /*06e8*/ 	.word	0x00004310
        /*06ec*/ 	.word	0x000000ff
        /*06f0*/ 	.word	0x00000000
        /*06f4*/ 	.short	0x0101
        /*06f6*/ 	.byte	0x05
	.zero		1


	//   ....[94]....
        /*06f8*/ 	.word	0x00004740
        /*06fc*/ 	.word	0x00000000
        /*0700*/ 	.word	0x000000e0
        /*0704*/ 	.short	0x010a
        /*0706*/ 	.byte	0xff
	.zero		1


	//   ....[95]....
        /*0708*/ 	.word	0x00004800
        /*070c*/ 	.word	0x00000000
        /*0710*/ 	.word	0x00000000
        /*0714*/ 	.short	0x0101
        /*0716*/ 	.byte	0xff
	.zero		1


	//   ....[96]....
        /*0718*/ 	.word	0x00004b20
        /*071c*/ 	.word	0x000000ff
        /*0720*/ 	.word	0x000000d8
        /*0724*/ 	.short	0x010a
        /*0726*/ 	.byte	0x07
	.zero		1


	//   ....[97]....
        /*0728*/ 	.word	0x00004d10
        /*072c*/ 	.word	0x000000ff
        /*0730*/ 	.word	0x000000b8
        /*0734*/ 	.short	0x010a
        /*0736*/ 	.byte	0x07
	.zero		1


	//   ....[98]....
        /*0738*/ 	.word	0x00004ef0
        /*073c*/ 	.word	0x000000ff
        /*0740*/ 	.word	0x000000a0
        /*0744*/ 	.short	0x010b
        /*0746*/ 	.byte	0x07
	.zero		1


	//   ....[99]....
        /*0748*/ 	.word	0x00004f00
        /*074c*/ 	.word	0x000000ff
        /*0750*/ 	.word	0x00000000
        /*0754*/ 	.short	0x0101
        /*0756*/ 	.byte	0x0e
	.zero		1


	//   ....[100]....
        /*0758*/ 	.word	0x00004f10
        /*075c*/ 	.word	0x000000ff
        /*0760*/ 	.word	0x000000c0
        /*0764*/ 	.short	0x010a
        /*0766*/ 	.byte	0x07
	.zero		1


	//   ....[101]....
        /*0768*/ 	.word	0x00005100
        /*076c*/ 	.word	0x000000ff
        /*0770*/ 	.word	0x000000a8
        /*0774*/ 	.short	0x010b
        /*0776*/ 	.byte	0x07
	.zero		1


	//   ....[102]....
        /*0778*/ 	.word	0x00005170
        /*077c*/ 	.word	0x000000ff
        /*0780*/ 	.word	0x00000000
        /*0784*/ 	.short	0x0101
        /*0786*/ 	.byte	0x0e
	.zero		1


	//   ....[103]....
        /*0788*/ 	.word	0x00005180
        /*078c*/ 	.word	0x000000ff
        /*0790*/ 	.word	0x000000c8
        /*0794*/ 	.short	0x010a
        /*0796*/ 	.byte	0x07
	.zero		1


	//   ....[104]....
        /*0798*/ 	.word	0x00005420
        /*079c*/ 	.word	0x000000ff
        /*07a0*/ 	.word	0x000000b0
        /*07a4*/ 	.short	0x010b
        /*07a6*/ 	.byte	0x07
	.zero		1


	//   ....[105]....
        /*07a8*/ 	.word	0x00005440
        /*07ac*/ 	.word	0x000000ff
        /*07b0*/ 	.word	0x00000000
        /*07b4*/ 	.short	0x0101
        /*07b6*/ 	.byte	0x0d
	.zero		1


	//   ....[106]....
        /*07b8*/ 	.word	0x00005470
        /*07bc*/ 	.word	0x000000ff
        /*07c0*/ 	.word	0x000000b8
        /*07c4*/ 	.short	0x010a
        /*07c6*/ 	.byte	0x07
	.zero		1


	//   ....[107]....
        /*07c8*/ 	.word	0x00005490
        /*07cc*/ 	.word	0x000000ff
        /*07d0*/ 	.word	0x000000c0
        /*07d4*/ 	.short	0x010a
        /*07d6*/ 	.byte	0x07
	.zero		1


	//   ....[108]....
        /*07d8*/ 	.word	0x000054d0
        /*07dc*/ 	.word	0x00000000
        /*07e0*/ 	.word	0x000000c8
        /*07e4*/ 	.short	0x010a
        /*07e6*/ 	.byte	0xff
	.zero		1


	//   ....[109]....
        /*07e8*/ 	.word	0x00005800
        /*07ec*/ 	.word	0x00000000
        /*07f0*/ 	.word	0x000000e0
        /*07f4*/ 	.short	0x010a
        /*07f6*/ 	.byte	0xff
	.zero		1


	//   ....[110]....
        /*07f8*/ 	.word	0x00005910
        /*07fc*/ 	.word	0x00000000
        /*0800*/ 	.word	0x00000000
        /*0804*/ 	.short	0x0101
        /*0806*/ 	.byte	0xff
	.zero		1


	//   ....[111]....
        /*0808*/ 	.word	0x000062d0
        /*080c*/ 	.word	0x00000003
        /*0810*/ 	.word	0x000000a0
        /*0814*/ 	.short	0x010a
        /*0816*/ 	.byte	0xff
	.zero		1


	//   ....[112]....
        /*0818*/ 	.word	0x000062e0
        /*081c*/ 	.word	0x00000070
        /*0820*/ 	.word	0x00000100
        /*0824*/ 	.short	0x010a
        /*0826*/ 	.byte	0xff
	.zero		1


	//   ....[113]....
        /*0828*/ 	.word	0x00006480
        /*082c*/ 	.word	0x00000003
        /*0830*/ 	.word	0x000000a0
        /*0834*/ 	.short	0x010a
        /*0836*/ 	.byte	0xff
	.zero		1


	//   ....[114]....
        /*0838*/ 	.word	0x000065a0
        /*083c*/ 	.word	0x00000000
        /*0840*/ 	.word	0x00000000
        /*0844*/ 	.short	0x0101
        /*0846*/ 	.byte	0xff
	.zero		1


	//   ....[115]....
        /*0848*/ 	.word	0x00006620
        /*084c*/ 	.word	0x00000070
        /*0850*/ 	.word	0x00000100
        /*0854*/ 	.short	0x010a
        /*0856*/ 	.byte	0xff
	.zero		1


	//   ....[116]....
        /*0858*/ 	.word	0x00007230
        /*085c*/ 	.word	0x00000003
        /*0860*/ 	.word	0x000000a0
        /*0864*/ 	.short	0x010a
        /*0866*/ 	.byte	0xff
	.zero		1


	//   ....[117]....
        /*0868*/ 	.word	0x000072f0
        /*086c*/ 	.word	0x00000003
        /*0870*/ 	.word	0x000000a0
        /*0874*/ 	.short	0x010a
        /*0876*/ 	.byte	0xff
	.zero		1


	//   ....[118]....
        /*0878*/ 	.word	0x00007410
        /*087c*/ 	.word	0x00000000
        /*0880*/ 	.word	0x00000000
        /*0884*/ 	.short	0x0101
        /*0886*/ 	.byte	0xff
	.zero		1


	//   ....[119]....
        /*0888*/ 	.word	0x00008070
        /*088c*/ 	.word	0x00000002
        /*0890*/ 	.word	0x000000a0
        /*0894*/ 	.short	0x010a
        /*0896*/ 	.byte	0xff
	.zero		1


	//   ....[120]....
        /*0898*/ 	.word	0x00008130
        /*089c*/ 	.word	0x00000002
        /*08a0*/ 	.word	0x000000a0
        /*08a4*/ 	.short	0x010a
        /*08a6*/ 	.byte	0xff
	.zero		1


	//   ....[121]....
        /*08a8*/ 	.word	0x00008250
        /*08ac*/ 	.word	0x00000000
        /*08b0*/ 	.word	0x00000000
        /*08b4*/ 	.short	0x0101
        /*08b6*/ 	.byte	0xff
	.zero		1


	//   ....[122]....
        /*08b8*/ 	.word	0x00008590
        /*08bc*/ 	.word	0x00000070
        /*08c0*/ 	.word	0x00000000
        /*08c4*/ 	.short	0x0101
        /*08c6*/ 	.byte	0xff
	.zero		1


	//   ....[123]....
        /*08c8*/ 	.word	0x00008fb0
        /*08cc*/ 	.word	0x00000002
        /*08d0*/ 	.word	0x00000150
        /*08d4*/ 	.short	0x010a
        /*08d6*/ 	.byte	0xff
	.zero		1


	//   ....[124]....
        /*08d8*/ 	.word	0x00009010
        /*08dc*/ 	.word	0x00000002
        /*08e0*/ 	.word	0x00000050
        /*08e4*/ 	.short	0x010a
        /*08e6*/ 	.byte	0xff
	.zero		1


	//   ....[125]....
        /*08e8*/ 	.word	0x00009070
        /*08ec*/ 	.word	0x00000002
        /*08f0*/ 	.word	0x00000050
        /*08f4*/ 	.short	0x010a
        /*08f6*/ 	.byte	0xff
	.zero		1


	//   ....[126]....
        /*08f8*/ 	.word	0x000090c0
        /*08fc*/ 	.word	0x00000002
        /*0900*/ 	.word	0x000000e0
        /*0904*/ 	.short	0x010a
        /*0906*/ 	.byte	0xff
	.zero		1


	//   ....[127]....
        /*0908*/ 	.word	0x00009120
        /*090c*/ 	.word	0x00000000
        /*0910*/ 	.word	0x00000000
        /*0914*/ 	.short	0x010a
        /*0916*/ 	.byte	0xff
	.zero		1


	//   ....[128]....
        /*0918*/ 	.word	0x00009180
        /*091c*/ 	.word	0x00000000
        /*0920*/ 	.word	0x00000000
        /*0924*/ 	.short	0x010a
        /*0926*/ 	.byte	0xff
	.zero		1


	//   ....[129]....
        /*0928*/ 	.word	0x000091e0
        /*092c*/ 	.word	0x00000000
        /*0930*/ 	.word	0x00000000
        /*0934*/ 	.short	0x010a
        /*0936*/ 	.byte	0xff
	.zero		1


	//   ....[130]....
        /*0938*/ 	.word	0x00009240
        /*093c*/ 	.word	0x00000000
        /*0940*/ 	.word	0x00000000
        /*0944*/ 	.short	0x010a
        /*0946*/ 	.byte	0xff
	.zero		1


	//   ....[131]....
        /*0948*/ 	.word	0x000092a0
        /*094c*/ 	.word	0x00000000
        /*0950*/ 	.word	0x00000000
        /*0954*/ 	.short	0x010a
        /*0956*/ 	.byte	0xff
	.zero		1


	//   ....[132]....
        /*0958*/ 	.word	0x00009300
        /*095c*/ 	.word	0x00000000
        /*0960*/ 	.word	0x00000000
        /*0964*/ 	.short	0x010a
        /*0966*/ 	.byte	0xff
	.zero		1


	//   ....[133]....
        /*0968*/ 	.word	0x00009360
        /*096c*/ 	.word	0x00000000
        /*0970*/ 	.word	0x00000000
        /*0974*/ 	.short	0x010a
        /*0976*/ 	.byte	0xff
	.zero		1


	//   ....[134]....
        /*0978*/ 	.word	0x000093c0
        /*097c*/ 	.word	0x00000000
        /*0980*/ 	.word	0x00000000
        /*0984*/ 	.short	0x010a
        /*0986*/ 	.byte	0xff
	.zero		1


	//   ....[135]....
        /*0988*/ 	.word	0x00009420
        /*098c*/ 	.word	0x00000000
        /*0990*/ 	.word	0x00000000
        /*0994*/ 	.short	0x010a
        /*0996*/ 	.byte	0xff
	.zero		1


	//   ....[136]....
        /*0998*/ 	.word	0x00009470
        /*099c*/ 	.word	0x00000000
        /*09a0*/ 	.word	0x00000140
        /*09a4*/ 	.short	0x010a
        /*09a6*/ 	.byte	0xff
	.zero		1


	//   ....[137]....
        /*09a8*/ 	.word	0x000094d0
        /*09ac*/ 	.word	0x00000000
        /*09b0*/ 	.word	0x000000f0
        /*09b4*/ 	.short	0x010a
        /*09b6*/ 	.byte	0xff
	.zero		1


	//   ....[138]....
        /*09b8*/ 	.word	0x00009520
        /*09bc*/ 	.word	0x00000000
        /*09c0*/ 	.word	0x000000e0
        /*09c4*/ 	.short	0x010a
        /*09c6*/ 	.byte	0xff
	.zero		1


	//   ....[139]....
        /*09c8*/ 	.word	0x00009580
        /*09cc*/ 	.word	0x00000000
        /*09d0*/ 	.word	0x000000f0
        /*09d4*/ 	.short	0x010a
        /*09d6*/ 	.byte	0xff
	.zero		1


	//   ....[140]....
        /*09d8*/ 	.word	0x000095e0
        /*09dc*/ 	.word	0x00000004
        /*09e0*/ 	.word	0x00000008
        /*09e4*/ 	.short	0x010a
        /*09e6*/ 	.byte	0xff
	.zero		1


	//   ....[141]....
        /*09e8*/ 	.word	0x000096c0
        /*09ec*/ 	.word	0x00000002
        /*09f0*/ 	.word	0x00000008
        /*09f4*/ 	.short	0x010a
        /*09f6*/ 	.byte	0xff
	.zero		1


	//   ....[142]....
        /*09f8*/ 	.word	0x00009710
        /*09fc*/ 	.word	0x00000000
        /*0a00*/ 	.word	0x000000e0
        /*0a04*/ 	.short	0x010a
        /*0a06*/ 	.byte	0xff
	.zero		1


	//   ....[143]....
        /*0a08*/ 	.word	0x00009770
        /*0a0c*/ 	.word	0x00000000
        /*0a10*/ 	.word	0x00000120
        /*0a14*/ 	.short	0x010a
        /*0a16*/ 	.byte	0xff
	.zero		1


	//   ....[144]....
        /*0a18*/ 	.word	0x000097d0
        /*0a1c*/ 	.word	0x00000000
        /*0a20*/ 	.word	0x00000000
        /*0a24*/ 	.short	0x010a
        /*0a26*/ 	.byte	0xff
	.zero		1


	//   ....[145]....
        /*0a28*/ 	.word	0x00009830
        /*0a2c*/ 	.word	0x00000000
        /*0a30*/ 	.word	0x00000000
        /*0a34*/ 	.short	0x010a
        /*0a36*/ 	.byte	0xff
	.zero		1


	//   ....[146]....
        /*0a38*/ 	.word	0x00009890
        /*0a3c*/ 	.word	0x00000000
        /*0a40*/ 	.word	0x00000000
        /*0a44*/ 	.short	0x010a
        /*0a46*/ 	.byte	0xff
	.zero		1


	//   ....[147]....
        /*0a48*/ 	.word	0x000098f0
        /*0a4c*/ 	.word	0x00000000
        /*0a50*/ 	.word	0x00000000
        /*0a54*/ 	.short	0x010a
        /*0a56*/ 	.byte	0xff
	.zero		1


	//   ....[148]....
        /*0a58*/ 	.word	0x00009950
        /*0a5c*/ 	.word	0x00000000
        /*0a60*/ 	.word	0x00000160
        /*0a64*/ 	.short	0x010a
        /*0a66*/ 	.byte	0xff
	.zero		1


	//   ....[149]....
        /*0a68*/ 	.word	0x000099a0
        /*0a6c*/ 	.word	0x00000000
        /*0a70*/ 	.word	0x000000e0
        /*0a74*/ 	.short	0x010a
        /*0a76*/ 	.byte	0xff
	.zero		1


	//   ....[150]....
        /*0a78*/ 	.word	0x00009a00
        /*0a7c*/ 	.word	0x00000000
        /*0a80*/ 	.word	0x000000d8
        /*0a84*/ 	.short	0x010a
        /*0a86*/ 	.byte	0xff
	.zero		1


	//   ....[151]....
        /*0a88*/ 	.word	0x00009a60
        /*0a8c*/ 	.word	0x00000000
        /*0a90*/ 	.word	0x000000b8
        /*0a94*/ 	.short	0x010a
        /*0a96*/ 	.byte	0xff
	.zero		1


	//   ....[152]....
        /*0a98*/ 	.word	0x00009ac0
        /*0a9c*/ 	.word	0x00000000
        /*0aa0*/ 	.word	0x000000c0
        /*0aa4*/ 	.short	0x010a
        /*0aa6*/ 	.byte	0xff
	.zero		1


	//   ....[153]....
        /*0aa8*/ 	.word	0x00009b20
        /*0aac*/ 	.word	0x00000000
        /*0ab0*/ 	.word	0x000000c8
        /*0ab4*/ 	.short	0x010a
        /*0ab6*/ 	.byte	0xff
	.zero		1


	//   ....[154]....
        /*0ab8*/ 	.word	0x00009b80
        /*0abc*/ 	.word	0x00000000
        /*0ac0*/ 	.word	0x000000b8
        /*0ac4*/ 	.short	0x010a
        /*0ac6*/ 	.byte	0xff
	.zero		1


	//   ....[155]....
        /*0ac8*/ 	.word	0x00009be0
        /*0acc*/ 	.word	0x00000000
        /*0ad0*/ 	.word	0x000000c0
        /*0ad4*/ 	.short	0x010a
        /*0ad6*/ 	.byte	0xff
	.zero		1


	//   ....[156]....
        /*0ad8*/ 	.word	0x00009c30
        /*0adc*/ 	.word	0x00000000
        /*0ae0*/ 	.word	0x000000e0
        /*0ae4*/ 	.short	0x010a
        /*0ae6*/ 	.byte	0xff
	.zero		1


	//   ....[157]....
        /*0ae8*/ 	.word	0x00009c80
        /*0aec*/ 	.word	0x00000003
        /*0af0*/ 	.word	0x000000a0
        /*0af4*/ 	.short	0x010a
        /*0af6*/ 	.byte	0xff
	.zero		1


	//   ....[158]....
        /*0af8*/ 	.word	0x00009cd0
        /*0afc*/ 	.word	0x00000070
        /*0b00*/ 	.word	0x00000100
        /*0b04*/ 	.short	0x010a
        /*0b06*/ 	.byte	0xff
	.zero		1


	//   ....[159]....
        /*0b08*/ 	.word	0x00009d20
        /*0b0c*/ 	.word	0x00000003
        /*0b10*/ 	.word	0x000000a0
        /*0b14*/ 	.short	0x010a
        /*0b16*/ 	.byte	0xff
	.zero		1


	//   ....[160]....
        /*0b18*/ 	.word	0x00009d70
        /*0b1c*/ 	.word	0x00000002
        /*0b20*/ 	.word	0x000000a0
        /*0b24*/ 	.short	0x010a
        /*0b26*/ 	.byte	0xff
	.zero		1


	//----- nvinfo : EIATTR_NUM_MBARRIERS
	.align		4
.L_48:
        /*0b28*/ 	.byte	0x03, 0x38
        /*0b2a*/ 	.short	0x002d


	//----- nvinfo : EIATTR_EXIT_INSTR_OFFSETS
	.align		4
        /*0b2c*/ 	.byte	0x04, 0x1c
        /*0b2e*/ 	.short	(.L_50 - .L_49)


	//   ....[0]....
.L_49:
        /*0b30*/ 	.word	0x00002c50


	//   ....[1]....
        /*0b34*/ 	.word	0x00003150


	//   ....[2]....
        /*0b38*/ 	.word	0x000031b0


	//   ....[3]....
        /*0b3c*/ 	.word	0x00004530


	//   ....[4]....
        /*0b40*/ 	.word	0x00005500


	//   ....[5]....
        /*0b44*/ 	.word	0x00005540


	//   ....[6]....
        /*0b48*/ 	.word	0x00008fa0


	//----- nvinfo : EIATTR_MAX_THREADS
	.align		4
.L_50:
        /*0b4c*/ 	.byte	0x04, 0x05
        /*0b4e*/ 	.short	(.L_52 - .L_51)
.L_51:
        /*0b50*/ 	.word	0x00000100
        /*0b54*/ 	.word	0x00000001
        /*0b58*/ 	.word	0x00000001


	//----- nvinfo : EIATTR_CRS_STACK_SIZE
	.align		4
.L_52:
        /*0b5c*/ 	.byte	0x04, 0x1e
        /*0b5e*/ 	.short	(.L_54 - .L_53)
.L_53:
        /*0b60*/ 	.word	0x00000000


	//----- nvinfo : EIATTR_CBANK_PARAM_SIZE
	.align		4
.L_54:
        /*0b64*/ 	.byte	0x03, 0x19
        /*0b66*/ 	.short	0x0800


	//----- nvinfo : EIATTR_PARAM_CBANK
	.align		4
        /*0b68*/ 	.byte	0x04, 0x0a
        /*0b6a*/ 	.short	(.L_56 - .L_55)
	.align		4
.L_55:
        /*0b6c*/ 	.word	index@(.nv.constant0._ZN7cutlass13device_kernelINS_4gemm6kernel13GemmUniversalIN4cute5tupleIJiiiiEEENS1_10collective13CollectiveMmaINS1_35MainloopSm100TmaUmmaWarpSpecializedILi10ELi2ELi4ENS5_IJNS4_1CILi2EEENSA_ILi1EEESC_EEEEENS5_IJNSA_ILi128EEENSA_ILi192EEESF_EEENS_12float_e4m3_tENS5_IJlSC_lEEESI_SJ_NS4_8TiledMMAINS4_8MMA_AtomIJNS4_10MMA_TraitsINS4_25SM100_MMA_F8F6F4_2x1SM_SSEJSI_SI_fSF_SG_NS4_17integral_constantINS4_4UMMA5MajorELSQ_0EEESR_NSO_INSP_7ScaleInELSS_0EEEST_EEEEEENS4_6LayoutINS5_IJSC_SC_SC_EEENS5_IJNSA_ILi0EEESY_SY_EEEEENS5_IJNS4_10UnderscoreES11_S11_EEEEENS4_18SM100_TMA_2SM_LOADENS4_14ComposedLayoutINS4_7SwizzleILi3ELi4ELi3EEENS4_18smem_ptr_flag_bitsILi8EEENSW_INS5_IJNSA_ILi8EEESF_EEENS5_IJSF_SC_EEEEEEEvNS4_8identityES14_S1E_vS1F_EENS_8epilogue10collective18CollectiveEpilogueINS1H_23Sm100TmaWarpSpecializedILi3ELi2ELi32ELb0ELb0EEEJNS5_IJNSA_ILi64EEESG_SF_EEENS5_IJNSW_IS1M_SC_EENSW_INS5_IJNSA_ILi32EEESB_EEENS5_IJSC_NSA_ILi96EEEEEEEEEEESI_SJ_SI_SJ_NS1H_6fusion15FusionCallbacksIS1L_NS1V_17LinearCombinationISI_fSI_fLNS_15FloatRoundStyleE2EEES1N_S1U_JEEENS4_5SM1004TMEM4LOAD26SM100_TMEM_LOAD_32dp32b32xENS4_13SM90_TMA_LOADENS15_INS16_ILi1ELi4ELi3EEES19_NSW_INS5_IJS1A_S1P_EEENS5_IJS1P_SC_EEEEEEENS4_39AutoVectorizingCopyWithAssumedAlignmentILi128EEENS4_14SM90_TMA_STOREES2A_S2C_S2C_EEEvvEEEEvNT_6ParamsE)
        /*0b70*/ 	.short	0x0380
        /*0b72*/ 	.short	0x0800


	//----- nvinfo : EIATTR_SW_WAR
	.align		4
.L_56:
        /*0b74*/ 	.byte	0x04, 0x36
        /*0b76*/ 	.short	(.L_58 - .L_57)
.L_57:
        /*0b78*/ 	.word	0x00000008
.L_58:


//--------------------- .nv.callgraph             --------------------------
	.section	.nv.callgraph,"",@"SHT_CUDA_CALLGRAPH"
	.align	4
	.sectionentsize	8
	.align		4
        /*0000*/ 	.word	0x00000000
	.align		4
        /*0004*/ 	.word	0xffffffff
	.align		4
        /*0008*/ 	.word	index@(_ZN7cutlass13device_kernelINS_4gemm6kernel13GemmUniversalIN4cute5tupleIJiiiiEEENS1_10collective13CollectiveMmaINS1_35MainloopSm100TmaUmmaWarpSpecializedILi10ELi2ELi4ENS5_IJNS4_1CILi2EEENSA_ILi1EEESC_EEEEENS5_IJNSA_ILi128EEENSA_ILi192EEESF_EEENS_12float_e4m3_tENS5_IJlSC_lEEESI_SJ_NS4_8TiledMMAINS4_8MMA_AtomIJNS4_10MMA_TraitsINS4_25SM100_MMA_F8F6F4_2x1SM_SSEJSI_SI_fSF_SG_NS4_17integral_constantINS4_4UMMA5MajorELSQ_0EEESR_NSO_INSP_7ScaleInELSS_0EEEST_EEEEEENS4_6LayoutINS5_IJSC_SC_SC_EEENS5_IJNSA_ILi0EEESY_SY_EEEEENS5_IJNS4_10UnderscoreES11_S11_EEEEENS4_18SM100_TMA_2SM_LOADENS4_14ComposedLayoutINS4_7SwizzleILi3ELi4ELi3EEENS4_18smem_ptr_flag_bitsILi8EEENSW_INS5_IJNSA_ILi8EEESF_EEENS5_IJSF_SC_EEEEEEEvNS4_8identityES14_S1E_vS1F_EENS_8epilogue10collective18CollectiveEpilogueINS1H_23Sm100TmaWarpSpecializedILi3ELi2ELi32ELb0ELb0EEEJNS5_IJNSA_ILi64EEESG_SF_EEENS5_IJNSW_IS1M_SC_EENSW_INS5_IJNSA_ILi32EEESB_EEENS5_IJSC_NSA_ILi96EEEEEEEEEEESI_SJ_SI_SJ_NS1H_6fusion15FusionCallbacksIS1L_NS1V_17LinearCombinationISI_fSI_fLNS_15FloatRoundStyleE2EEES1N_S1U_JEEENS4_5SM1004TMEM4LOAD26SM100_TMEM_LOAD_32dp32b32xENS4_13SM90_TMA_LOADENS15_INS16_ILi1ELi4ELi3EEES19_NSW_INS5_IJS1A_S1P_EEENS5_IJS1P_SC_EEEEEEENS4_39AutoVectorizingCopyWithAssumedAlignmentILi128EEENS4_14SM90_TMA_STOREES2A_S2C_S2C_EEEvvEEEEvNT_6ParamsE)
	.align		4
        /*000c*/ 	.word	index@(__assertfail)
	.align		4
        /*0010*/ 	.word	0x00000000
	.align		4
        /*0014*/ 	.word	0xfffffffe
	.align		4
        /*0018*/ 	.word	0x00000000
	.align		4
        /*001c*/ 	.word	0xfffffffd
	.align		4
        /*0020*/ 	.word	0x00000000
	.align		4
        /*0024*/ 	.word	0xfffffffc


//--------------------- .nv.constant4             --------------------------
	.section	.nv.constant4,"a",@progbits
	.align	8
	.align		8
.nv.constant4:
        /*0000*/ 	.dword	__assertfail
	.align		8
        /*0008*/ 	.dword	__unnamed_1
	.align		8
        /*0010*/ 	.dword	__unnamed_2
	.align		8
        /*0018*/ 	.dword	__unnamed_3
	.align		8
        /*0020*/ 	.dword	_ZN40_INTERNAL_60ff4c18_4_k_cu_503d078f_227134cuda3std3__45__cpo5beginE
	.align		8
        /*0028*/ 	.dword	_ZN40_INTERNAL_60ff4c18_4_k_cu_503d078f_227134cuda3std3__45__cpo3endE
	.align		8
        /*0030*/ 	.dword	_ZN40_INTERNAL_60ff4c18_4_k_cu_503d078f_227134cuda3std3__45__cpo6cbeginE
	.align		8
        /*0038*/ 	.dword	_ZN40_INTERNAL_60ff4c18_4_k_cu_503d078f_227134cuda3std3__45__cpo4cendE
	.align		8
        /*0040*/ 	.dword	_ZN40_INTERNAL_60ff4c18_4_k_cu_503d078f_227134cuda3std3__442_GLOBAL__N__60ff4c18_4_k_cu_503d078f_227136ignoreE
	.align		8
        /*0048*/ 	.dword	_ZN40_INTERNAL_60ff4c18_4_k_cu_503d078f_227134cuda3std3__419piecewise_constructE
	.align		8
        /*0050*/ 	.dword	_ZN40_INTERNAL_60ff4c18_4_k_cu_503d078f_227134cuda3std3__48in_placeE
	.align		8
        /*0058*/ 	.dword	_ZN40_INTERNAL_60ff4c18_4_k_cu_503d078f_227134cuda3std6ranges3__45__cpo4swapE
	.align		8
        /*0060*/ 	.dword	_ZN40_INTERNAL_60ff4c18_4_k_cu_503d078f_227134cuda3std6ranges3__45__cpo9iter_moveE
	.align		8
        /*0068*/ 	.dword	_ZN40_INTERNAL_60ff4c18_4_k_cu_503d078f_227134cute7productE
	.align		8
        /*0070*/ 	.dword	_ZN40_INTERNAL_60ff4c18_4_k_cu_503d078f_227134cute1_E
	.align		8
        /*0078*/ 	.dword	$str$25
	.align		8
        /*0080*/ 	.dword	$str$26
	.align		8
        /*0088*/ 	.dword	$str$27
	.align		8
        /*0090*/ 	.dword	$str$28


//--------------------- .text._ZN7cutlass13device_kernelINS_4gemm6kernel13GemmUniversalIN4cute5tupleIJiiiiEEENS1_10collective13CollectiveMmaINS1_35MainloopSm100TmaUmmaWarpSpecializedILi10ELi2ELi4ENS5_IJNS4_1CILi2EEENSA_ILi1EEESC_EEEEENS5_IJNSA_ILi128EEENSA_ILi192EEESF_EEENS_12float_e4m3_tENS5_IJlSC_lEEESI_SJ_NS4_8TiledMMAINS4_8MMA_AtomIJNS4_10MMA_TraitsINS4_25SM100_MMA_F8F6F4_2x1SM_SSEJSI_SI_fSF_SG_NS4_17integral_constantINS4_4UMMA5MajorELSQ_0EEESR_NSO_INSP_7ScaleInELSS_0EEEST_EEEEEENS4_6LayoutINS5_IJSC_SC_SC_EEENS5_IJNSA_ILi0EEESY_SY_EEEEENS5_IJNS4_10UnderscoreES11_S11_EEEEENS4_18SM100_TMA_2SM_LOADENS4_14ComposedLayoutINS4_7SwizzleILi3ELi4ELi3EEENS4_18smem_ptr_flag_bitsILi8EEENSW_INS5_IJNSA_ILi8EEESF_EEENS5_IJSF_SC_EEEEEEEvNS4_8identityES14_S1E_vS1F_EENS_8epilogue10collective18CollectiveEpilogueINS1H_23Sm100TmaWarpSpecializedILi3ELi2ELi32ELb0ELb0EEEJNS5_IJNSA_ILi64EEESG_SF_EEENS5_IJNSW_IS1M_SC_EENSW_INS5_IJNSA_ILi32EEESB_EEENS5_IJSC_NSA_ILi96EEEEEEEEEEESI_SJ_SI_SJ_NS1H_6fusion15FusionCallbacksIS1L_NS1V_17LinearCombinationISI_fSI_fLNS_15FloatRoundStyleE2EEES1N_S1U_JEEENS4_5SM1004TMEM4LOAD26SM100_TMEM_LOAD_32dp32b32xENS4_13SM90_TMA_LOADENS15_INS16_ILi1ELi4ELi3EEES19_NSW_INS5_IJS1A_S1P_EEENS5_IJS1P_SC_EEEEEEENS4_39AutoVectorizingCopyWithAssumedAlignmentILi128EEENS4_14SM90_TMA_STOREES2A_S2C_S2C_EEEvvEEEEvNT_6ParamsE --------------------------
	.section	.text._ZN7cutlass13device_kernelINS_4gemm6kernel13GemmUniversalIN4cute5tupleIJiiiiEEENS1_10collective13CollectiveMmaINS1_35MainloopSm100TmaUmmaWarpSpecializedILi10ELi2ELi4ENS5_IJNS4_1CILi2EEENSA_ILi1EEESC_EEEEENS5_IJNSA_ILi128EEENSA_ILi192EEESF_EEENS_12float_e4m3_tENS5_IJlSC_lEEESI_SJ_NS4_8TiledMMAINS4_8MMA_AtomIJNS4_10MMA_TraitsINS4_25SM100_MMA_F8F6F4_2x1SM_SSEJSI_SI_fSF_SG_NS4_17integral_constantINS4_4UMMA5MajorELSQ_0EEESR_NSO_INSP_7ScaleInELSS_0EEEST_EEEEEENS4_6LayoutINS5_IJSC_SC_SC_EEENS5_IJNSA_ILi0EEESY_SY_EEEEENS5_IJNS4_10UnderscoreES11_S11_EEEEENS4_18SM100_TMA_2SM_LOADENS4_14ComposedLayoutINS4_7SwizzleILi3ELi4ELi3EEENS4_18smem_ptr_flag_bitsILi8EEENSW_INS5_IJNSA_ILi8EEESF_EEENS5_IJSF_SC_EEEEEEEvNS4_8identityES14_S1E_vS1F_EENS_8epilogue10collective18CollectiveEpilogueINS1H_23Sm100TmaWarpSpecializedILi3ELi2ELi32ELb0ELb0EEEJNS5_IJNSA_ILi64EEESG_SF_EEENS5_IJNSW_IS1M_SC_EENSW_INS5_IJNSA_ILi32EEESB_EEENS5_IJSC_NSA_ILi96EEEEEEEEEEESI_SJ_SI_SJ_NS1H_6fusion15FusionCallbacksIS1L_NS1V_17LinearCombinationISI_fSI_fLNS_15FloatRoundStyleE2EEES1N_S1U_JEEENS4_5SM1004TMEM4LOAD26SM100_TMEM_LOAD_32dp32b32xENS4_13SM90_TMA_LOADENS15_INS16_ILi1ELi4ELi3EEES19_NSW_INS5_IJS1A_S1P_EEENS5_IJS1P_SC_EEEEEEENS4_39AutoVectorizingCopyWithAssumedAlignmentILi128EEENS4_14SM90_TMA_STOREES2A_S2C_S2C_EEEvvEEEEvNT_6ParamsE,"ax",@progbits
	.align	128
.text._ZN7cutlass13device_kernelINS_4gemm6kernel13GemmUniversalIN4cute5tupleIJiiiiEEENS1_10collective13CollectiveMmaINS1_35MainloopSm100TmaUmmaWarpSpecializedILi10ELi2ELi4ENS5_IJNS4_1CILi2EEENSA_ILi1EEESC_EEEEENS5_IJNSA_ILi128EEENSA_ILi192EEESF_EEENS_12float_e4m3_tENS5_IJlSC_lEEESI_SJ_NS4_8TiledMMAINS4_8MMA_AtomIJNS4_10MMA_TraitsINS4_25SM100_MMA_F8F6F4_2x1SM_SSEJSI_SI_fSF_SG_NS4_17integral_constantINS4_4UMMA5MajorELSQ_0EEESR_NSO_INSP_7ScaleInELSS_0EEEST_EEEEEENS4_6LayoutINS5_IJSC_SC_SC_EEENS5_IJNSA_ILi0EEESY_SY_EEEEENS5_IJNS4_10UnderscoreES11_S11_EEEEENS4_18SM100_TMA_2SM_LOADENS4_14ComposedLayoutINS4_7SwizzleILi3ELi4ELi3EEENS4_18smem_ptr_flag_bitsILi8EEENSW_INS5_IJNSA_ILi8EEESF_EEENS5_IJSF_SC_EEEEEEEvNS4_8identityES14_S1E_vS1F_EENS_8epilogue10collective18CollectiveEpilogueINS1H_23Sm100TmaWarpSpecializedILi3ELi2ELi32ELb0ELb0EEEJNS5_IJNSA_ILi64EEESG_SF_EEENS5_IJNSW_IS1M_SC_EENSW_INS5_IJNSA_ILi32EEESB_EEENS5_IJSC_NSA_ILi96EEEEEEEEEEESI_SJ_SI_SJ_NS1H_6fusion15FusionCallbacksIS1L_NS1V_17LinearCombinationISI_fSI_fLNS_15FloatRoundStyleE2EEES1N_S1U_JEEENS4_5SM1004TMEM4LOAD26SM100_TMEM_LOAD_32dp32b32xENS4_13SM90_TMA_LOADENS15_INS16_ILi1ELi4ELi3EEES19_NSW_INS5_IJS1A_S1P_EEENS5_IJS1P_SC_EEEEEEENS4_39AutoVectorizingCopyWithAssumedAlignmentILi128EEENS4_14SM90_TMA_STOREES2A_S2C_S2C_EEEvvEEEEvNT_6ParamsE:
        .type           _ZN7cutlass13device_kernelINS_4gemm6kernel13GemmUniversalIN4cute5tupleIJiiiiEEENS1_10collective13CollectiveMmaINS1_35MainloopSm100TmaUmmaWarpSpecializedILi10ELi2ELi4ENS5_IJNS4_1CILi2EEENSA_ILi1EEESC_EEEEENS5_IJNSA_ILi128EEENSA_ILi192EEESF_EEENS_12float_e4m3_tENS5_IJlSC_lEEESI_SJ_NS4_8TiledMMAINS4_8MMA_AtomIJNS4_10MMA_TraitsINS4_25SM100_MMA_F8F6F4_2x1SM_SSEJSI_SI_fSF_SG_NS4_17integral_constantINS4_4UMMA5MajorELSQ_0EEESR_NSO_INSP_7ScaleInELSS_0EEEST_EEEEEENS4_6LayoutINS5_IJSC_SC_SC_EEENS5_IJNSA_ILi0EEESY_SY_EEEEENS5_IJNS4_10UnderscoreES11_S11_EEEEENS4_18SM100_TMA_2SM_LOADENS4_14ComposedLayoutINS4_7SwizzleILi3ELi4ELi3EEENS4_18smem_ptr_flag_bitsILi8EEENSW_INS5_IJNSA_ILi8EEESF_EEENS5_IJSF_SC_EEEEEEEvNS4_8identityES14_S1E_vS1F_EENS_8epilogue10collective18CollectiveEpilogueINS1H_23Sm100TmaWarpSpecializedILi3ELi2ELi32ELb0ELb0EEEJNS5_IJNSA_ILi64EEESG_SF_EEENS5_IJNSW_IS1M_SC_EENSW_INS5_IJNSA_ILi32EEESB_EEENS5_IJSC_NSA_ILi96EEEEEEEEEEESI_SJ_SI_SJ_NS1H_6fusion15FusionCallbacksIS1L_NS1V_17LinearCombinationISI_fSI_fLNS_15FloatRoundStyleE2EEES1N_S1U_JEEENS4_5SM1004TMEM4LOAD26SM100_TMEM_LOAD_32dp32b32xENS4_13SM90_TMA_LOADENS15_INS16_ILi1ELi4ELi3EEES19_NSW_INS5_IJS1A_S1P_EEENS5_IJS1P_SC_EEEEEEENS4_39AutoVectorizingCopyWithAssumedAlignmentILi128EEENS4_14SM90_TMA_STOREES2A_S2C_S2C_EEEvvEEEEvNT_6ParamsE,@function
        .size           _ZN7cutlass13device_kernelINS_4gemm6kernel13GemmUniversalIN4cute5tupleIJiiiiEEENS1_10collective13CollectiveMmaINS1_35MainloopSm100TmaUmmaWarpSpecializedILi10ELi2ELi4ENS5_IJNS4_1CILi2EEENSA_ILi1EEESC_EEEEENS5_IJNSA_ILi128EEENSA_ILi192EEESF_EEENS_12float_e4m3_tENS5_IJlSC_lEEESI_SJ_NS4_8TiledMMAINS4_8MMA_AtomIJNS4_10MMA_TraitsINS4_25SM100_MMA_F8F6F4_2x1SM_SSEJSI_SI_fSF_SG_NS4_17integral_constantINS4_4UMMA5MajorELSQ_0EEESR_NSO_INSP_7ScaleInELSS_0EEEST_EEEEEENS4_6LayoutINS5_IJSC_SC_SC_EEENS5_IJNSA_ILi0EEESY_SY_EEEEENS5_IJNS4_10UnderscoreES11_S11_EEEEENS4_18SM100_TMA_2SM_LOADENS4_14ComposedLayoutINS4_7SwizzleILi3ELi4ELi3EEENS4_18smem_ptr_flag_bitsILi8EEENSW_INS5_IJNSA_ILi8EEESF_EEENS5_IJSF_SC_EEEEEEEvNS4_8identityES14_S1E_vS1F_EENS_8epilogue10collective18CollectiveEpilogueINS1H_23Sm100TmaWarpSpecializedILi3ELi2ELi32ELb0ELb0EEEJNS5_IJNSA_ILi64EEESG_SF_EEENS5_IJNSW_IS1M_SC_EENSW_INS5_IJNSA_ILi32EEESB_EEENS5_IJSC_NSA_ILi96EEEEEEEEEEESI_SJ_SI_SJ_NS1H_6fusion15FusionCallbacksIS1L_NS1V_17LinearCombinationISI_fSI_fLNS_15FloatRoundStyleE2EEES1N_S1U_JEEENS4_5SM1004TMEM4LOAD26SM100_TMEM_LOAD_32dp32b32xENS4_13SM90_TMA_LOADENS15_INS16_ILi1ELi4ELi3EEES19_NSW_INS5_IJS1A_S1P_EEENS5_IJS1P_SC_EEEEEEENS4_39AutoVectorizingCopyWithAssumedAlignmentILi128EEENS4_14SM90_TMA_STOREES2A_S2C_S2C_EEEvvEEEEvNT_6ParamsE,(.L_x_201 - _ZN7cutlass13device_kernelINS_4gemm6kernel13GemmUniversalIN4cute5tupleIJiiiiEEENS1_10collective13CollectiveMmaINS1_35MainloopSm100TmaUmmaWarpSpecializedILi10ELi2ELi4ENS5_IJNS4_1CILi2EEENSA_ILi1EEESC_EEEEENS5_IJNSA_ILi128EEENSA_ILi192EEESF_EEENS_12float_e4m3_tENS5_IJlSC_lEEESI_SJ_NS4_8TiledMMAINS4_8MMA_AtomIJNS4_10MMA_TraitsINS4_25SM100_MMA_F8F6F4_2x1SM_SSEJSI_SI_fSF_SG_NS4_17integral_constantINS4_4UMMA5MajorELSQ_0EEESR_NSO_INSP_7ScaleInELSS_0EEEST_EEEEEENS4_6LayoutINS5_IJSC_SC_SC_EEENS5_IJNSA_ILi0EEESY_SY_EEEEENS5_IJNS4_10UnderscoreES11_S11_EEEEENS4_18SM100_TMA_2SM_LOADENS4_14ComposedLayoutINS4_7SwizzleILi3ELi4ELi3EEENS4_18smem_ptr_flag_bitsILi8EEENSW_INS5_IJNSA_ILi8EEESF_EEENS5_IJSF_SC_EEEEEEEvNS4_8identityES14_S1E_vS1F_EENS_8epilogue10collective18CollectiveEpilogueINS1H_23Sm100TmaWarpSpecializedILi3ELi2ELi32ELb0ELb0EEEJNS5_IJNSA_ILi64EEESG_SF_EEENS5_IJNSW_IS1M_SC_EENSW_INS5_IJNSA_ILi32EEESB_EEENS5_IJSC_NSA_ILi96EEEEEEEEEEESI_SJ_SI_SJ_NS1H_6fusion15FusionCallbacksIS1L_NS1V_17LinearCombinationISI_fSI_fLNS_15FloatRoundStyleE2EEES1N_S1U_JEEENS4_5SM1004TMEM4LOAD26SM100_TMEM_LOAD_32dp32b32xENS4_13SM90_TMA_LOADENS15_INS16_ILi1ELi4ELi3EEES19_NSW_INS5_IJS1A_S1P_EEENS5_IJS1P_SC_EEEEEEENS4_39AutoVectorizingCopyWithAssumedAlignmentILi128EEENS4_14SM90_TMA_STOREES2A_S2C_S2C_EEEvvEEEEvNT_6ParamsE)
        .other          _ZN7cutlass13device_kernelINS_4gemm6kernel13GemmUniversalIN4cute5tupleIJiiiiEEENS1_10collective13CollectiveMmaINS1_35MainloopSm100TmaUmmaWarpSpecializedILi10ELi2ELi4ENS5_IJNS4_1CILi2EEENSA_ILi1EEESC_EEEEENS5_IJNSA_ILi128EEENSA_ILi192EEESF_EEENS_12float_e4m3_tENS5_IJlSC_lEEESI_SJ_NS4_8TiledMMAINS4_8MMA_AtomIJNS4_10MMA_TraitsINS4_25SM100_MMA_F8F6F4_2x1SM_SSEJSI_SI_fSF_SG_NS4_17integral_constantINS4_4UMMA5MajorELSQ_0EEESR_NSO_INSP_7ScaleInELSS_0EEEST_EEEEEENS4_6LayoutINS5_IJSC_SC_SC_EEENS5_IJNSA_ILi0EEESY_SY_EEEEENS5_IJNS4_10UnderscoreES11_S11_EEEEENS4_18SM100_TMA_2SM_LOADENS4_14ComposedLayoutINS4_7SwizzleILi3ELi4ELi3EEENS4_18smem_ptr_flag_bitsILi8EEENSW_INS5_IJNSA_ILi8EEESF_EEENS5_IJSF_SC_EEEEEEEvNS4_8identityES14_S1E_vS1F_EENS_8epilogue10collective18CollectiveEpilogueINS1H_23Sm100TmaWarpSpecializedILi3ELi2ELi32ELb0ELb0EEEJNS5_IJNSA_ILi64EEESG_SF_EEENS5_IJNSW_IS1M_SC_EENSW_INS5_IJNSA_ILi32EEESB_EEENS5_IJSC_NSA_ILi96EEEEEEEEEEESI_SJ_SI_SJ_NS1H_6fusion15FusionCallbacksIS1L_NS1V_17LinearCombinationISI_fSI_fLNS_15FloatRoundStyleE2EEES1N_S1U_JEEENS4_5SM1004TMEM4LOAD26SM100_TMEM_LOAD_32dp32b32xENS4_13SM90_TMA_LOADENS15_INS16_ILi1ELi4ELi3EEES19_NSW_INS5_IJS1A_S1P_EEENS5_IJS1P_SC_EEEEEEENS4_39AutoVectorizingCopyWithAssumedAlignmentILi128EEENS4_14SM90_TMA_STOREES2A_S2C_S2C_EEEvvEEEEvNT_6ParamsE,@"STO_CUDA_ENTRY STV_DEFAULT"
_ZN7cutlass13device_kernelINS_4gemm6kernel13GemmUniversalIN4cute5tupleIJiiiiEEENS1_10collective13CollectiveMmaINS1_35MainloopSm100TmaUmmaWarpSpecializedILi10ELi2ELi4ENS5_IJNS4_1CILi2EEENSA_ILi1EEESC_EEEEENS5_IJNSA_ILi128EEENSA_ILi192EEESF_EEENS_12float_e4m3_tENS5_IJlSC_lEEESI_SJ_NS4_8TiledMMAINS4_8MMA_AtomIJNS4_10MMA_TraitsINS4_25SM100_MMA_F8F6F4_2x1SM_SSEJSI_SI_fSF_SG_NS4_17integral_constantINS4_4UMMA5MajorELSQ_0EEESR_NSO_INSP_7ScaleInELSS_0EEEST_EEEEEENS4_6LayoutINS5_IJSC_SC_SC_EEENS5_IJNSA_ILi0EEESY_SY_EEEEENS5_IJNS4_10UnderscoreES11_S11_EEEEENS4_18SM100_TMA_2SM_LOADENS4_14ComposedLayoutINS4_7SwizzleILi3ELi4ELi3EEENS4_18smem_ptr_flag_bitsILi8EEENSW_INS5_IJNSA_ILi8EEESF_EEENS5_IJSF_SC_EEEEEEEvNS4_8identityES14_S1E_vS1F_EENS_8epilogue10collective18CollectiveEpilogueINS1H_23Sm100TmaWarpSpecializedILi3ELi2ELi32ELb0ELb0EEEJNS5_IJNSA_ILi64EEESG_SF_EEENS5_IJNSW_IS1M_SC_EENSW_INS5_IJNSA_ILi32EEESB_EEENS5_IJSC_NSA_ILi96EEEEEEEEEEESI_SJ_SI_SJ_NS1H_6fusion15FusionCallbacksIS1L_NS1V_17LinearCombinationISI_fSI_fLNS_15FloatRoundStyleE2EEES1N_S1U_JEEENS4_5SM1004TMEM4LOAD26SM100_TMEM_LOAD_32dp32b32xENS4_13SM90_TMA_LOADENS15_INS16_ILi1ELi4ELi3EEES19_NSW_INS5_IJS1A_S1P_EEENS5_IJS1P_SC_EEEEEEENS4_39AutoVectorizingCopyWithAssumedAlignmentILi128EEENS4_14SM90_TMA_STOREES2A_S2C_S2C_EEEvvEEEEvNT_6ParamsE:
[----:B------:R-:W1:Y:S01]  /*0000*/  LDC R1, c[0x0][0x37c] ;  /* 0x0000df00ff017b82 */ /* 0x000e620000000800 */
[----:B------:R-:W2:Y:S01]  /*0010*/  S2R R110, SR_TID.X ;  /* 0x00000000006e7919 */ /* 0x000ea20000002100 */
[----:B------:R-:W3:Y:S06]  /*0020*/  LDCU.64 UR4, c[0x0][0x890] ;  /* 0x00011200ff0477ac */ /* 0x000eec0008000a00 */
[----:B------:R-:W4:Y:S01]  /*0030*/  S2UR UR37, SR_CgaCtaId ;  /* 0x00000000002579c3 */ /* 0x000f220000008800 */
[----:B------:R-:W-:Y:S02]  /*0040*/  PRMT R98, RZ, 0x7610, R98 ;  /* 0x00007610ff627816 */ /* 0x000fe40000000062 */
[----:B------:R-:W-:Y:S01]  /*0050*/  ELECT P1, URZ, PT ;  /* 0x0000000000ff782f */ /* 0x000fe20003820000 */
[----:B------:R-:W1:Y:S01]  /*0060*/  LDCU.64 UR46, c[0x0][0x358] ;  /* 0x00006b00ff2e77ac */ /* 0x000e620008000a00 */
[----:B---3--:R-:W-:-:S04]  /*0070*/  UISETP.NE.U32.AND UP0, UPT, UR4, URZ, UPT ;  /* 0x000000ff0400728c */ /* 0x008fc8000bf05070 */
[----:B------:R-:W-:Y:S02]  /*0080*/  UISETP.NE.AND.EX UP0, UPT, UR5, URZ, UPT, UP0 ;  /* 0x000000ff0500728c */ /* 0x000fe4000bf05300 */
[----:B----4-:R-:W-:Y:S02]  /*0090*/  ULOP3.LUT UR9, UR37, 0x1, URZ, 0xc0, !UPT ;  /* 0x0000000125097892 */ /* 0x010fe4000f8ec0ff */
[----:B------:R-:W-:Y:S01]  /*00a0*/  ULOP3.LUT UR8, UR37, 0x1, URZ, 0x3c, !UPT ;  /* 0x0000000125087892 */ /* 0x000fe2000f8e3cff */
[----:B--2---:R-:W-:-:S05]  /*00b0*/  SHF.R.U32.HI R104, RZ, 0x5, R110 ;  /* 0x00000005ff687819 */ /* 0x004fca000001166e */
[----:B------:R-:W2:Y:S02]  /*00c0*/  SHFL.IDX PT, R0, R104, RZ, 0x1f ;  /* 0x00001fff68007589 */ /* 0x000ea400000e0000 */
[----:B--2---:R-:W-:Y:S01]  /*00d0*/  R2UR UR10, R0 ;  /* 0x00000000000a72ca */ /* 0x004fe200000e0000 */
[----:B-1----:R-:W-:-:S14]  /*00e0*/  BRA.U UP0, `(.L_x_0) ;  /* 0x00000001002c7547 */ /* 0x002fdc000b800000 */
[----:B------:R-:W1:Y:S02]  /*00f0*/  LDCU.64 UR6, c[0x0][0x888] ;  /* 0x00011100ff0677ac */ /* 0x000e640008000a00 */
[----:B-1----:R-:W-:-:S04]  /*0100*/  UISETP.NE.U32.AND UP0, UPT, UR6, URZ, UPT ;  /* 0x000000ff0600728c */ /* 0x002fc8000bf05070 */
[----:B------:R-:W-:-:S09]  /*0110*/  UISETP.NE.AND.EX UP0, UPT, UR7, URZ, UPT, UP0 ;  /* 0x000000ff0700728c */ /* 0x000fd2000bf05300 */
[----:B------:R-:W-:Y:S05]  /*0120*/  BRA.U !UP0, `(.L_x_1) ;  /* 0x0000000108107547 */ /* 0x000fea000b800000 */
[----:B------:R-:W1:Y:S02]  /*0130*/  LDC.64 R2, c[0x0][0x888] ;  /* 0x00022200ff027b82 */ /* 0x000e640000000a00 */
[----:B-1----:R1:W5:Y:S01]  /*0140*/  LDG.E R49, desc[UR46][R2.64] ;  /* 0x0000002e02317981 */ /* 0x002362000c1e1900 */
[----:B------:R-:W-:Y:S01]  /*0150*/  HFMA2 R98, -RZ, RZ, 0, 5.9604644775390625e-08 ;  /* 0x00000001ff627431 */ /* 0x000fe200000001ff */
[----:B------:R-:W-:Y:S05]  /*0160*/  BRA `(.L_x_0) ;  /* 0x00000000000c7947 */ /* 0x000fea0003800000 */
.L_x_1:
[----:B------:R-:W1:Y:S01]  /*0170*/  LDCU UR6, c[0x0][0x880] ;  /* 0x00011000ff0677ac */ /* 0x000e620008000800 */
[----:B------:R-:W-:Y:S01]  /*0180*/  HFMA2 R98, -RZ, RZ, 0, 5.9604644775390625e-08 ;  /* 0x00000001ff627431 */ /* 0x000fe200000001ff */
[----:B-1----:R-:W-:-:S07]  /*0190*/  MOV R49, UR6 ;  /* 0x0000000600317c02 */ /* 0x002fce0008000f00 */
.L_x_0:
[----:B------:R-:W2:Y:S02]  /*01a0*/  LDCU.64 UR6, c[0x0][0x8b0] ;  /* 0x00011600ff0677ac */ /* 0x000ea40008000a00 */
[----:B--2---:R-:W-:-:S04]  /*01b0*/  UISETP.NE.U32.AND UP0, UPT, UR6, URZ, UPT ;  /* 0x000000ff0600728c */ /* 0x004fc8000bf05070 */
[----:B------:R-:W-:-:S09]  /*01c0*/  UISETP.NE.AND.EX UP0, UPT, UR7, URZ, UPT, UP0 ;  /* 0x000000ff0700728c */ /* 0x000fd2000bf05300 */
[----:B------:R-:W-:Y:S05]  /*01d0*/  BRA.U UP0, `(.L_x_2) ;  /* 0x0000000100247547 */ /* 0x000fea000b800000 */
[----:B------:R-:W2:Y:S02]  /*01e0*/  LDCU.64 UR6, c[0x0][0x8a8] ;  /* 0x00011500ff0677ac */ /* 0x000ea40008000a00 */
[----:B--2---:R-:W-:-:S04]  /*01f0*/  UISETP.NE.U32.AND UP0, UPT, UR6, URZ, UPT ;  /* 0x000000ff0600728c */ /* 0x004fc8000bf05070 */
[----:B------:R-:W-:-:S09]  /*0200*/  UISETP.NE.AND.EX UP0, UPT, UR7, URZ, UPT, UP0 ;  /* 0x000000ff0700728c */ /* 0x000fd2000bf05300 */
[----:B------:R-:W-:Y:S05]  /*0210*/  BRA.U !UP0, `(.L_x_3) ;  /* 0x00000001080c7547 */ /* 0x000fea000b800000 */
[----:B------:R-:W2:Y:S02]  /*0220*/  LDC.64 R46, c[0x0][0x8a8] ;  /* 0x00022a00ff2e7b82 */ /* 0x000ea40000000a00 */
[----:B--2---:R2:W5:Y:S01]  /*0230*/  LDG.E R46, desc[UR46][R46.64] ;  /* 0x0000002e2e2e7981 */ /* 0x004562000c1e1900 */
[----:B------:R-:W-:Y:S05]  /*0240*/  BRA `(.L_x_2) ;  /* 0x0000000000087947 */ /* 0x000fea0003800000 */
.L_x_3:
[----:B------:R-:W2:Y:S02]  /*0250*/  LDCU UR6, c[0x0][0x8a0] ;  /* 0x00011400ff0677ac */ /* 0x000ea40008000800 */
[----:B--2---:R-:W-:Y:S02]  /*0260*/  MOV R46, UR6 ;  /* 0x00000006002e7c02 */ /* 0x004fe40008000f00 */
.L_x_2:
[----:B------:R-:W-:Y:S01]  /*0270*/  IMAD.U32 R0, RZ, RZ, UR10 ;  /* 0x0000000aff007e24 */ /* 0x000fe2000f8e00ff */
[----:B------:R-:W-:Y:S04]  /*0280*/  BSSY.RECONVERGENT B0, `(.L_x_4) ;  /* 0x000000c000007945 */ /* 0x000fe80003800200 */
[C---:B------:R-:W-:Y:S02]  /*0290*/  ISETP.NE.OR P2, PT, R0.reuse, 0x1, !P1 ;  /* 0x000000010000780c */ /* 0x040fe40004f45670 */
[----:B------:R-:W-:-:S11]  /*02a0*/  ISETP.NE.OR P0, PT, R0, 0x3, !P1 ;  /* 0x000000030000780c */ /* 0x000fd60004f05670 */
[----:B------:R-:W-:Y:S05]  /*02b0*/  @P2 BRA `(.L_x_5) ;  /* 0x0000000000202947 */ /* 0x000fea0003800000 */
[----:B------:R-:W3:Y:S02]  /*02c0*/  LDCU.64 UR6, c[0x0][0x348] ;  /* 0x00006900ff0677ac */ /* 0x000ee40008000a00 */
[----:B---3--:R-:W-:Y:S02]  /*02d0*/  UIADD3 UR12, UP1, UPT, UR6, 0x80, URZ ;  /* 0x00000080060c7890 */ /* 0x008fe4000ff3e0ff */
[----:B------:R-:W-:Y:S02]  /*02e0*/  UIADD3 UR6, UP0, UPT, UR6, 0x180, URZ ;  /* 0x0000018006067890 */ /* 0x000fe4000ff1e0ff */
[----:B------:R-:W-:Y:S02]  /*02f0*/  UIADD3.X UR13, UPT, UPT, URZ, UR7, URZ, UP1, !UPT ;  /* 0x00000007ff0d7290 */ /* 0x000fe40008ffe4ff */
[----:B------:R-:W-:-:S07]  /*0300*/  UIADD3.X UR7, UPT, UPT, URZ, UR7, URZ, UP0, !UPT ;  /* 0x00000007ff077290 */ /* 0x000fce00087fe4ff */
[----:B------:R3:W-:Y:S02]  /*0310*/  UTMACCTL.PF [UR12] ;  /* 0x000000000c0079b9 */ /* 0x0007e40008040000 */
[----:B------:R3:W-:Y:S02]  /*0320*/  UTMACCTL.PF [UR6] ;  /* 0x00000000060079b9 */ /* 0x0007e40008040000 */
[----:B---3--:R-:W-:Y:S01]  /*0330*/  NOP ;  /* 0x0000000000007918 */ /* 0x008fe20000000000 */
.L_x_5:
[----:B------:R-:W-:Y:S05]  /*0340*/  BSYNC.RECONVERGENT B0 ;  /* 0x0000000000007941 */ /* 0x000fea0003800200 */
.L_x_4:
[----:B------:R-:W-:Y:S04]  /*0350*/  BSSY.RECONVERGENT B0, `(.L_x_6) ;  /* 0x000000a000007945 */ /* 0x000fe80003800200 */
        /* <DEDUP_REMOVED lines=9> */
.L_x_7:
[----:B------:R-:W-:Y:S05]  /*03f0*/  BSYNC.RECONVERGENT B0 ;  /* 0x0000000000007941 */ /* 0x000fea0003800200 */
.L_x_6:
[----:B------:R-:W3:Y:S01]  /*0400*/  LDCU.64 UR6, c[0x0][0x888] ;  /* 0x00011100ff0677ac */ /* 0x000ee20008000a00 */
[----:B------:R-:W-:Y:S02]  /*0410*/  UISETP.EQ.U32.AND UP1, UPT, UR4, URZ, UPT ;  /* 0x000000ff0400728c */ /* 0x000fe4000bf22070 */
[----:B------:R-:W-:Y:S02]  /*0420*/  UPLOP3.LUT UP5, UPT, UPT, UPT, UPT, 0x80, 0x8 ;  /* 0x000000000008789c */ /* 0x000fe40003faf070 */
[----:B---3--:R-:W-:-:S04]  /*0430*/  UISETP.NE.U32.AND UP0, UPT, UR6, URZ, UPT ;  /* 0x000000ff0600728c */ /* 0x008fc8000bf05070 */
[----:B------:R-:W-:-:S04]  /*0440*/  UISETP.NE.AND.EX UP0, UPT, UR7, URZ, UPT, UP0 ;  /* 0x000000ff0700728c */ /* 0x000fc8000bf05300 */
[----:B------:R-:W-:-:S04]  /*0450*/  UISETP.EQ.OR.EX UP2, UPT, UR5, URZ, !UP0, UP1 ;  /* 0x000000ff0500728c */ /* 0x000fc8000c742710 */
[----:B------:R-:W-:-:S05]  /*0460*/  UP2UR UR51, UPR, URZ, 0x4 ;  /* 0x00000004ff337883 */ /* 0x000fca0008000000 */
[----:B------:R-:W-:Y:S07]  /*0470*/  BRA.U !UP2, `(.L_x_8) ;  /* 0x000000010a207547 */ /* 0x000fee000b800000 */
[----:B------:R-:W-:Y:S01]  /*0480*/  UISETP.NE.U32.AND UP2, UPT, UR4, URZ, UPT ;  /* 0x000000ff0400728c */ /* 0x000fe2000bf45070 */
[----:B-----5:R-:W-:Y:S01]  /*0490*/  FSETP.NEU.AND P0, PT, R49, RZ, PT ;  /* 0x000000ff3100720b */ /* 0x020fe20003f0d000 */
[----:B------:R-:W-:Y:S02]  /*04a0*/  USEL UR4, URZ, 0xffffffff, UP0 ;  /* 0xffffffffff047887 */ /* 0x000fe40008000000 */
[----:B------:R-:W-:-:S10]  /*04b0*/  UISETP.NE.AND.EX UP2, UPT, UR5, URZ, UPT, UP2 ;  /* 0x000000ff0500728c */ /* 0x000fd4000bf45320 */
[----:B------:R-:W-:Y:S01]  /*04c0*/  VOTEU.ANY UP1, P0 ;  /* 0x0000000000ff7886 */ /* 0x000fe20000020100 */
[----:B------:R-:W-:-:S04]  /*04d0*/  @!UP2 USEL UR4, URZ, 0xffffffff, UP1 ;  /* 0xffffffffff04a887 */ /* 0x000fc80008800000 */
[----:B------:R-:W-:-:S04]  /*04e0*/  ULOP3.LUT UR4, UR4, 0x1, URZ, 0xc0, !UPT ;  /* 0x0000000104047892 */ /* 0x000fc8000f8ec0ff */
[----:B------:R-:W-:-:S11]  /*04f0*/  UISETP.NE.U32.AND UP5, UPT, UR4, 0x1, UPT ;  /* 0x000000010400788c */ /* 0x000fd6000bfa5070 */
.L_x_8:
[----:B------:R-:W3:Y:S01]  /*0500*/  SHFL.IDX PT, R0, R104, RZ, 0x1f ;  /* 0x00001fff68007589 */ /* 0x000ee200000e0000 */
[----:B------:R-:W-:-:S04]  /*0510*/  UISETP.NE.AND UP1, UPT, UR10, 0x2, UPT ;  /* 0x000000020a00788c */ /* 0x000fc8000bf25270 */
[----:B------:R-:W-:Y:S02]  /*0520*/  UISETP.EQ.AND UP2, UPT, UR9, URZ, !UP1 ;  /* 0x000000ff0900728c */ /* 0x000fe4000cf42270 */
[----:B------:R-:W-:-:S04]  /*0530*/  USEL UR6, URZ, 0x1, UP1 ;  /* 0x00000001ff067887 */ /* 0x000fc80008800000 */
[----:B------:R-:W-:Y:S02]  /*0540*/  PLOP3.LUT P5, PT, P1, PT, UP2, 0x80, 0x8 ;  /* 0x000000000008781c */ /* 0x000fe40000faf028 */
[----:B---3--:R-:W-:-:S13]  /*0550*/  ISETP.NE.AND P0, PT, R0, RZ, PT ;  /* 0x000000ff0000720c */ /* 0x008fda0003f05270 */
[----:B------:R-:W-:Y:S05]  /*0560*/  @P0 BRA `(.L_x_9) ;  /* 0x0000000000800947 */ /* 0x000fea0003800000 */
[----:B------:R-:W-:Y:S01]  /*0570*/  ELECT P0, URZ, PT ;  /* 0x0000000000ff782f */ /* 0x000fe20003800000 */
[----:B------:R-:W-:-:S12]  /*0580*/  BSSY.RECONVERGENT B0, `(.L_x_9) ;  /* 0x000001e000007945 */ /* 0x000fd80003800200 */
[----:B------:R-:W-:Y:S05]  /*0590*/  @!P0 BRA `(.L_x_10) ;  /* 0x0000000000708947 */ /* 0x000fea0003800000 */
[----:B------:R-:W-:Y:S01]  /*05a0*/  UMOV UR5, 0x400 ;  /* 0x0000040000057882 */ /* 0x000fe20000000000 */
[----:B------:R-:W-:Y:S01]  /*05b0*/  UMOV UR4, 0x1 ;  /* 0x0000000100047882 */ /* 0x000fe20000000000 */
[----:B------:R-:W-:Y:S02]  /*05c0*/  ULEA UR5, UR37, UR5, 0x18 ;  /* 0x0000000525057291 */ /* 0x000fe4000f8ec0ff */
[----:B------:R-:W-:-:S04]  /*05d0*/  UIADD3 UR12, UPT, UPT, -UR4, 0x100000, URZ ;  /* 0x00100000040c7890 */ /* 0x000fc8000fffe1ff */
[----:B------:R-:W-:Y:S02]  /*05e0*/  USHF.L.U32 UR13, UR12, 0xb, URZ ;  /* 0x0000000b0c0d7899 */ /* 0x000fe400080006ff */
[----:B------:R-:W-:Y:S01]  /*05f0*/  USHF.L.U32 UR12, UR12, 0x1, URZ ;  /* 0x000000010c0c7899 */ /* 0x000fe200080006ff */
[----:B------:R-:W3:Y:S11]  /*0600*/  FENCE.VIEW.ASYNC.S ;  /* 0x00000000000073c6 */ /* 0x000ef60000000000 */
[----:B---3--:R3:W4:Y:S01]  /*0610*/  SYNCS.EXCH.64 URZ, [UR5], UR12 ;  /* 0x0000000c05ff75b2 */ /* 0x0087220008000100 */
[----:B------:R3:W1:Y:S01]  /*0620*/  SYNCS.EXCH.64 URZ, [UR5+0x50], UR12 ;  /* 0x0000500c05ff75b2 */ /* 0x0006620008000100 */
        /* <DEDUP_REMOVED lines=17> */
[----:B------:R3:W1:Y:S02]  /*0740*/  SYNCS.EXCH.64 URZ, [UR5+0x98], UR12 ;  /* 0x0000980c05ff75b2 */ /* 0x0006640008000100 */
[----:B---3--:R-:W-:Y:S01]  /*0750*/  NOP ;  /* 0x0000000000007918 */ /* 0x008fe20000000000 */
.L_x_10:
[----:B------:R-:W-:Y:S05]  /*0760*/  BSYNC.RECONVERGENT B0 ;  /* 0x0000000000007941 */ /* 0x000fea0003800200 */
.L_x_9:
[----:B------:R-:W3:Y:S01]  /*0770*/  SHFL.IDX PT, R0, R104, RZ, 0x1f ;  /* 0x00001fff68007589 */ /* 0x000ee200000e0000 */
[----:B------:R-:W-:Y:S01]  /*0780*/  NOP ;  /* 0x0000000000007918 */ /* 0x000fe20000000000 */
[----:B---3--:R-:W-:-:S13]  /*0790*/  ISETP.NE.AND P0, PT, R0, 0x1, PT ;  /* 0x000000010000780c */ /* 0x008fda0003f05270 */
[----:B------:R-:W-:Y:S05]  /*07a0*/  @P0 BRA `(.L_x_11) ;  /* 0x00000000004c0947 */ /* 0x000fea0003800000 */
[----:B------:R-:W-:Y:S01]  /*07b0*/  UMOV UR7, 0x400 ;  /* 0x0000040000077882 */ /* 0x000fe20000000000 */
[----:B------:R-:W-:Y:S01]  /*07c0*/  UMOV UR5, 0x20 ;  /* 0x0000002000057882 */ /* 0x000fe20000000000 */
[----:B------:R-:W-:Y:S01]  /*07d0*/  UMOV UR4, 0x80 ;  /* 0x0000008000047882 */ /* 0x000fe20000000000 */
[----:B------:R-:W-:Y:S02]  /*07e0*/  ULEA UR7, UR37, UR7, 0x18 ;  /* 0x0000000725077291 */ /* 0x000fe4000f8ec0ff */
[----:B------:R-:W-:-:S04]  /*07f0*/  UIADD3 UR12, UPT, UPT, -UR5, 0x100000, URZ ;  /* 0x00100000050c7890 */ /* 0x000fc8000fffe1ff */
[----:B------:R-:W-:Y:S02]  /*0800*/  USHF.L.U32 UR13, UR12, 0xb, URZ ;  /* 0x0000000b0c0d7899 */ /* 0x000fe400080006ff */
[----:B------:R-:W-:Y:S02]  /*0810*/  USHF.L.U32 UR12, UR12, 0x1, URZ ;  /* 0x000000010c0c7899 */ /* 0x000fe400080006ff */
[----:B------:R-:W-:-:S04]  /*0820*/  UIADD3 UR4, UPT, UPT, -UR4, 0x100000, URZ ;  /* 0x0010000004047890 */ /* 0x000fc8000fffe1ff */
[----:B------:R-:W-:Y:S02]  /*0830*/  USHF.L.U32 UR5, UR4, 0xb, URZ ;  /* 0x0000000b04057899 */ /* 0x000fe400080006ff */
[----:B------:R-:W-:Y:S01]  /*0840*/  USHF.L.U32 UR4, UR4, 0x1, URZ ;  /* 0x0000000104047899 */ /* 0x000fe200080006ff */
[----:B------:R-:W-:Y:S01]  /*0850*/  ELECT P0, URZ, PT ;  /* 0x0000000000ff782f */ /* 0x000fe20003800000 */
[----:B------:R-:W3:Y:S02]  /*0860*/  FENCE.VIEW.ASYNC.S ;  /* 0x00000000000073c6 */ /* 0x000ee40000000000 */
[----:B---3--:R3:W1:Y:S08]  /*0870*/  SYNCS.EXCH.64 URZ, [UR7+0xa0], UR12 ;  /* 0x0000a00c07ff75b2 */ /* 0x0086700008000100 */
[----:B------:R3:W1:Y:S01]  /*0880*/  SYNCS.EXCH.64 URZ, [UR7+0xb8], UR4 ;  /* 0x0000b80407ff75b2 */ /* 0x0006620008000100 */
[----:B------:R3:W1:Y:S01]  /*0890*/  SYNCS.EXCH.64 URZ, [UR7+0xa8], UR12 ;  /* 0x0000a80c07ff75b2 */ /* 0x0006620008000100 */
[----:B------:R3:W1:Y:S01]  /*08a0*/  SYNCS.EXCH.64 URZ, [UR7+0xc0], UR4 ;  /* 0x0000c00407ff75b2 */ /* 0x0006620008000100 */
[----:B------:R3:W1:Y:S01]  /*08b0*/  SYNCS.EXCH.64 URZ, [UR7+0xb0], UR12 ;  /* 0x0000b00c07ff75b2 */ /* 0x0006620008000100 */
[----:B------:R3:W1:Y:S01]  /*08c0*/  SYNCS.EXCH.64 URZ, [UR7+0xc8], UR4 ;  /* 0x0000c80407ff75b2 */ /* 0x0006620008000100 */
[----:B------:R-:W-:Y:S01]  /*08d0*/  NOP ;  /* 0x0000000000007918 */ /* 0x000fe20000000000 */
.L_x_11:
[----:B------:R-:W2:Y:S01]  /*08e0*/  SHFL.IDX PT, R0, R104, RZ, 0x1f ;  /* 0x00001fff68007589 */ /* 0x000ea200000e0000 */
[----:B------:R-:W-:Y:S01]  /*08f0*/  NOP ;  /* 0x0000000000007918 */ /* 0x000fe20000000000 */
[----:B--2---:R-:W-:-:S13]  /*0900*/  ISETP.NE.AND P0, PT, R0, 0x3, PT ;  /* 0x000000030000780c */ /* 0x004fda0003f05270 */
[----:B------:R-:W-:Y:S05]  /*0910*/  @P0 BRA `(.L_x_12) ;  /* 0x00000000002c0947 */ /* 0x000fea0003800000 */
[----:B---3--:R-:W-:Y:S01]  /*0920*/  UMOV UR5, 0x400 ;  /* 0x0000040000057882 */ /* 0x008fe20000000000 */
[----:B------:R-:W-:Y:S01]  /*0930*/  UMOV UR4, 0x20 ;  /* 0x0000002000047882 */ /* 0x000fe20000000000 */
[----:B------:R-:W-:Y:S02]  /*0940*/  ULEA UR5, UR37, UR5, 0x18 ;  /* 0x0000000525057291 */ /* 0x000fe4000f8ec0ff */
[----:B------:R-:W-:-:S04]  /*0950*/  UIADD3 UR12, UPT, UPT, -UR4, 0x100000, URZ ;  /* 0x00100000040c7890 */ /* 0x000fc8000fffe1ff */
[----:B------:R-:W-:Y:S02]  /*0960*/  USHF.L.U32 UR13, UR12, 0xb, URZ ;  /* 0x0000000b0c0d7899 */ /* 0x000fe400080006ff */
[----:B------:R-:W-:Y:S01]  /*0970*/  USHF.L.U32 UR12, UR12, 0x1, URZ ;  /* 0x000000010c0c7899 */ /* 0x000fe200080006ff */
[----:B------:R-:W-:Y:S01]  /*0980*/  ELECT P0, URZ, PT ;  /* 0x0000000000ff782f */ /* 0x000fe20003800000 */
[----:B------:R-:W2:Y:S10]  /*0990*/  FENCE.VIEW.ASYNC.S ;  /* 0x00000000000073c6 */ /* 0x000eb40000000000 */
[----:B--2---:R2:W3:Y:S01]  /*09a0*/  SYNCS.EXCH.64 URZ, [UR5+0xd0], UR12 ;  /* 0x0000d00c05ff75b2 */ /* 0x0044e20008000100 */
[----:B------:R2:W1:Y:S01]  /*09b0*/  SYNCS.EXCH.64 URZ, [UR5+0xd8], UR12 ;  /* 0x0000d80c05ff75b2 */ /* 0x0004620008000100 */
[----:B------:R-:W-:Y:S01]  /*09c0*/  NOP ;  /* 0x0000000000007918 */ /* 0x000fe20000000000 */
.L_x_12:
[----:B------:R-:W4:Y:S01]  /*09d0*/  SHFL.IDX PT, R0, R104, RZ, 0x1f ;  /* 0x00001fff68007589 */ /* 0x000f2200000e0000 */
[----:B------:R-:W-:Y:S01]  /*09e0*/  NOP ;  /* 0x0000000000007918 */ /* 0x000fe20000000000 */
[----:B----4-:R-:W-:-:S13]  /*09f0*/  ISETP.NE.AND P0, PT, R0, 0x4, PT ;  /* 0x000000040000780c */ /* 0x010fda0003f05270 */
[----:B------:R-:W-:Y:S05]  /*0a00*/  @P0 BRA `(.L_x_13) ;  /* 0x0000000000480947 */ /* 0x000fea0003800000 */
[----:B---3--:R-:W-:Y:S01]  /*0a10*/  UMOV UR7, 0x1e0 ;  /* 0x000001e000077882 */ /* 0x008fe20000000000 */
[----:B--2---:R-:W-:Y:S01]  /*0a20*/  UMOV UR5, 0x400 ;  /* 0x0000040000057882 */ /* 0x004fe20000000000 */
[----:B------:R-:W-:Y:S01]  /*0a30*/  USEL UR7, UR7, 0x1a0, UP5 ;  /* 0x000001a007077887 */ /* 0x000fe2000a800000 */
        /* <DEDUP_REMOVED lines=9> */
[----:B------:R-:W2:Y:S02]  /*0ad0*/  FENCE.VIEW.ASYNC.S ;  /* 0x00000000000073c6 */ /* 0x000ea40000000000 */
[----:B--2---:R4:W2:Y:S08]  /*0ae0*/  SYNCS.EXCH.64 URZ, [UR5+0xe0], UR12 ;  /* 0x0000e00c05ff75b2 */ /* 0x0048b00008000100 */
[----:B------:R4:W3:Y:S01]  /*0af0*/  SYNCS.EXCH.64 URZ, [UR5+0xf0], UR14 ;  /* 0x0000f00e05ff75b2 */ /* 0x0008e20008000100 */
[----:B------:R4:W1:Y:S01]  /*0b00*/  SYNCS.EXCH.64 URZ, [UR5+0xe8], UR12 ;  /* 0x0000e80c05ff75b2 */ /* 0x0008620008000100 */
[----:B------:R4:W1:Y:S02]  /*0b10*/  SYNCS.EXCH.64 URZ, [UR5+0xf8], UR14 ;  /* 0x0000f80e05ff75b2 */ /* 0x0008640008000100 */
[----:B----4-:R-:W-:Y:S01]  /*0b20*/  NOP ;  /* 0x0000000000007918 */ /* 0x010fe20000000000 */
.L_x_13:
[----:B------:R-:W4:Y:S01]  /*0b30*/  SHFL.IDX PT, R0, R104, RZ, 0x1f ;  /* 0x00001fff68007589 */ /* 0x000f2200000e0000 */
[----:B------:R-:W-:Y:S01]  /*0b40*/  NOP ;  /* 0x0000000000007918 */ /* 0x000fe20000000000 */
[----:B----4-:R-:W-:-:S13]  /*0b50*/  ISETP.NE.AND P0, PT, R0, 0x5, PT ;  /* 0x000000050000780c */ /* 0x010fda0003f05270 */
[----:B------:R-:W-:Y:S05]  /*0b60*/  @P0 BRA `(.L_x_14) ;  /* 0x0000000000540947 */ /* 0x000fea0003800000 */
[----:B---3--:R-:W-:Y:S01]  /*0b70*/  UMOV UR7, 0x400 ;  /* 0x0000040000077882 */ /* 0x008fe20000000000 */
[----:B--2---:R-:W-:Y:S01]  /*0b80*/  UMOV UR5, 0x1 ;  /* 0x0000000100057882 */ /* 0x004fe20000000000 */
        /* <DEDUP_REMOVED lines=13> */
[----:B------:R4:W1:Y:S01]  /*0c60*/  SYNCS.EXCH.64 URZ, [UR7+0x128], UR4 ;  /* 0x0001280407ff75b2 */ /* 0x0008620008000100 */
[----:B------:R4:W1:Y:S01]  /*0c70*/  SYNCS.EXCH.64 URZ, [UR7+0x110], UR12 ;  /* 0x0001100c07ff75b2 */ /* 0x0008620008000100 */
[----:B------:R4:W1:Y:S01]  /*0c80*/  SYNCS.EXCH.64 URZ, [UR7+0x130], UR4 ;  /* 0x0001300407ff75b2 */ /* 0x0008620008000100 */
[----:B------:R4:W1:Y:S01]  /*0c90*/  SYNCS.EXCH.64 URZ, [UR7+0x118], UR12 ;  /* 0x0001180c07ff75b2 */ /* 0x0008620008000100 */
[----:B------:R4:W1:Y:S02]  /*0ca0*/  SYNCS.EXCH.64 URZ, [UR7+0x138], UR4 ;  /* 0x0001380407ff75b2 */ /* 0x0008640008000100 */
[----:B----4-:R-:W-:Y:S01]  /*0cb0*/  NOP ;  /* 0x0000000000007918 */ /* 0x010fe20000000000 */
.L_x_14:
[----:B------:R-:W4:Y:S01]  /*0cc0*/  SHFL.IDX PT, R0, R104, RZ, 0x1f ;  /* 0x00001fff68007589 */ /* 0x000f2200000e0000 */
[----:B------:R-:W-:Y:S01]  /*0cd0*/  ISETP.NE.OR P1, PT, RZ, UR10, !P1 ;  /* 0x0000000aff007c0c */ /* 0x000fe2000cf25670 */
[----:B------:R-:W-:Y:S01]  /*0ce0*/  NOP ;  /* 0x0000000000007918 */ /* 0x000fe20000000000 */
[----:B----4-:R-:W-:-:S13]  /*0cf0*/  ISETP.NE.AND P0, PT, R0, 0x3, PT ;  /* 0x000000030000780c */ /* 0x010fda0003f05270 */
[----:B------:R-:W-:Y:S05]  /*0d00*/  @P0 BRA `(.L_x_15) ;  /* 0x0000000000340947 */ /* 0x000fea0003800000 */
[----:B--23--:R-:W-:Y:S01]  /*0d10*/  UMOV UR5, 0x400 ;  /* 0x0000040000057882 */ /* 0x00cfe20000000000 */
[----:B------:R-:W-:Y:S01]  /*0d20*/  UMOV UR4, 0x20 ;  /* 0x0000002000047882 */ /* 0x000fe20000000000 */
[----:B------:R-:W-:Y:S02]  /*0d30*/  ULEA UR5, UR37, UR5, 0x18 ;  /* 0x0000000525057291 */ /* 0x000fe4000f8ec0ff */
[----:B------:R-:W-:-:S04]  /*0d40*/  UIADD3 UR12, UPT, UPT, -UR4, 0x100000, URZ ;  /* 0x00100000040c7890 */ /* 0x000fc8000fffe1ff */
[----:B------:R-:W-:Y:S02]  /*0d50*/  USHF.L.U32 UR13, UR12, 0xb, URZ ;  /* 0x0000000b0c0d7899 */ /* 0x000fe400080006ff */
[----:B------:R-:W-:Y:S01]  /*0d60*/  USHF.L.U32 UR12, UR12, 0x1, URZ ;  /* 0x000000010c0c7899 */ /* 0x000fe200080006ff */
[----:B------:R-:W-:Y:S01]  /*0d70*/  ELECT P0, URZ, PT ;  /* 0x0000000000ff782f */ /* 0x000fe20003800000 */
[----:B------:R-:W2:Y:S10]  /*0d80*/  FENCE.VIEW.ASYNC.S ;  /* 0x00000000000073c6 */ /* 0x000eb40000000000 */
[----:B--2---:R4:W2:Y:S01]  /*0d90*/  SYNCS.EXCH.64 URZ, [UR5+0x140], UR12 ;  /* 0x0001400c05ff75b2 */ /* 0x0048a20008000100 */
[----:B------:R4:W3:Y:S01]  /*0da0*/  SYNCS.EXCH.64 URZ, [UR5+0x150], UR12 ;  /* 0x0001500c05ff75b2 */ /* 0x0008e20008000100 */
[----:B------:R4:W1:Y:S01]  /*0db0*/  SYNCS.EXCH.64 URZ, [UR5+0x148], UR12 ;  /* 0x0001480c05ff75b2 */ /* 0x0008620008000100 */
[----:B------:R4:W1:Y:S02]  /*0dc0*/  SYNCS.EXCH.64 URZ, [UR5+0x158], UR12 ;  /* 0x0001580c05ff75b2 */ /* 0x0008640008000100 */
[----:B----4-:R-:W-:Y:S01]  /*0dd0*/  NOP ;  /* 0x0000000000007918 */ /* 0x010fe20000000000 */
.L_x_15:
[----:B------:R-:W-:Y:S01]  /*0de0*/  VOTEU.ALL UP1, P1 ;  /* 0x0000000000ff7886 */ /* 0x000fe20000820000 */
[----:B--23--:R-:W2:Y:S01]  /*0df0*/  LDCU UR5, c[0x0][0x36c] ;  /* 0x00006d80ff0577ac */ /* 0x00cea20008000800 */
[----:B------:R-:W-:Y:S01]  /*0e00*/  NOP ;  /* 0x0000000000007918 */ /* 0x000fe20000000000 */
[----:B------:R-:W-:Y:S01]  /*0e10*/  LOP3.LUT R10, R110, 0x1f, RZ, 0xc0, !PT ;  /* 0x0000001f6e0a7812 */ /* 0x000fe200078ec0ff */
[----:B------:R-:W-:Y:S01]  /*0e20*/  UMOV UR12, 0x20 ;  /* 0x00000020000c7882 */ /* 0x000fe20000000000 */
[----:B------:R-:W-:Y:S01]  /*0e30*/  @!UP1 UMOV UR4, 0x400 ;  /* 0x0000040000049882 */ /* 0x000fe20000000000 */
[----:B------:R-:W-:-:S04]  /*0e40*/  @!UP1 UIADD3 UR12, UPT, UPT, -UR12, 0x100000, URZ ;  /* 0x001000000c0c9890 */ /* 0x000fc8000fffe1ff */
[----:B------:R-:W-:Y:S02]  /*0e50*/  @!UP1 USHF.L.U32 UR13, UR12, 0xb, URZ ;  /* 0x0000000b0c0d9899 */ /* 0x000fe400080006ff */
[----:B------:R-:W-:Y:S02]  /*0e60*/  @!UP1 USHF.L.U32 UR12, UR12, 0x1, URZ ;  /* 0x000000010c0c9899 */ /* 0x000fe400080006ff */
[----:B------:R-:W-:Y:S01]  /*0e70*/  @!UP1 ULEA UR4, UR37, UR4, 0x18 ;  /* 0x0000000425049291 */ /* 0x000fe2000f8ec0ff */
[----:B------:R-:W-:Y:S01]  /*0e80*/  VOTEU.ALL UP1, P1 ;  /* 0x0000000000ff7886 */ /* 0x000fe20000820000 */
[----:B------:R-:W-:Y:S01]  /*0e90*/  UISETP.NE.AND UP4, UPT, UR10, URZ, UPT ;  /* 0x000000ff0a00728c */ /* 0x000fe2000bf85270 */
[----:B------:R-:W3:Y:S09]  /*0ea0*/  FENCE.VIEW.ASYNC.S ;  /* 0x00000000000073c6 */ /* 0x000ef20000000000 */
[----:B---3--:R3:W4:Y:S01]  /*0eb0*/  @!UP1 SYNCS.EXCH.64 URZ, [UR4+0x160], UR12 ;  /* 0x0001600c04ff95b2 */ /* 0x0087220008000100 */
[----:B--2---:R-:W-:-:S09]  /*0ec0*/  UISETP.EQ.U32.AND UP1, UPT, UR5, 0x1, UPT ;  /* 0x000000010500788c */ /* 0x004fd2000bf22070 */
[----:B------:R-:W-:Y:S05]  /*0ed0*/  BRA.U !UP1, `(.L_x_16) ;  /* 0x0000000109087547 */ /* 0x000fea000b800000 */
[----:B-1--4-:R-:W-:Y:S01]  /*0ee0*/  UCGABAR_ARV ;  /* 0x00000000000079c7 */ /* 0x012fe20008000000 */
[----:B------:R-:W-:Y:S05]  /*0ef0*/  BRA `(.L_x_17) ;  /* 0x0000000000047947 */ /* 0x000fea0003800000 */
.L_x_16:
[----:B-1--4-:R-:W-:Y:S01]  /*0f00*/  NOP ;  /* 0x0000000000007918 */ /* 0x012fe20000000000 */
.L_x_17:
[----:B------:R-:W1:Y:S01]  /*0f10*/  S2R R15, SR_CTAID.Y ;  /* 0x00000000000f7919 */ /* 0x000e620000002600 */
[----:B------:R-:W-:-:S05]  /*0f20*/  CS2R.32 R97, SR_CgaSize ;  /* 0x0000000000617805 */ /* 0x000fca0000008a00 */
[----:B------:R-:W-:-:S05]  /*0f30*/  IMAD R97, R97, -0xa0, RZ ;  /* 0xffffff6061617824 */ /* 0x000fca00078e02ff */
[----:B---3--:R-:W-:-:S14]  /*0f40*/  R2UR UR4, R97 ;  /* 0x00000000610472ca */ /* 0x008fdc00000e0000 */
[----:B------:R-:W2:Y:S01]  /*0f50*/  LDCU UR4, c[0x0][UR4+0x2b4] ;  /* 0x00005680040477ac */ /* 0x000ea20008000800 */
[----:B------:R-:W-:-:S05]  /*0f60*/  CS2R.32 R0, SR_CgaSize ;  /* 0x0000000000007805 */ /* 0x000fca0000008a00 */
[----:B------:R-:W-:-:S06]  /*0f70*/  IMAD R0, R0, -0xa0, RZ ;  /* 0xffffff6000007824 */ /* 0x000fcc00078e02ff */
[----:B------:R-:W3:Y:S01]  /*0f80*/  LDC R0, c[0x0][R0+0x2a4] ;  /* 0x0000a90000007b82 */ /* 0x000ee20000000800 */
[----:B------:R-:W-:Y:S01]  /*0f90*/  PRMT R8, RZ, 0x7610, R8 ;  /* 0x00007610ff087816 */ /* 0x000fe20000000008 */
[----:B------:R-:W4:Y:S01]  /*0fa0*/  S2R R9, SR_CTAID.X ;  /* 0x0000000000097919 */ /* 0x000f220000002500 */
[----:B------:R-:W-:-:S05]  /*0fb0*/  CS2R.32 R97, SR_CgaSize ;  /* 0x0000000000617805 */ /* 0x000fca0000008a00 */
[----:B------:R-:W-:-:S05]  /*0fc0*/  IMAD R97, R97, -0xa0, RZ ;  /* 0xffffff6061617824 */ /* 0x000fca00078e02ff */
[----:B------:R-:W-:-:S14]  /*0fd0*/  R2UR UR5, R97 ;  /* 0x00000000610572ca */ /* 0x000fdc00000e0000 */
[----:B------:R-:W3:Y:S01]  /*0fe0*/  LDCU UR5, c[0x0][UR5+0x2b0] ;  /* 0x00005600050577ac */ /* 0x000ee20008000800 */
[----:B------:R-:W-:Y:S01]  /*0ff0*/  UISETP.NE.AND UP2, UPT, UR10, 0x2, UPT ;  /* 0x000000020a00788c */ /* 0x000fe2000bf45270 */
[----:B------:R-:W2:Y:S01]  /*1000*/  LDC R11, c[0x0][0xb24] ;  /* 0x0002c900ff0b7b82 */ /* 0x000ea20000000800 */
[----:B------:R-:W-:-:S05]  /*1010*/  CS2R.32 R2, SR_CgaSize ;  /* 0x0000000000027805 */ /* 0x000fca0000008a00 */
[----:B------:R-:W-:-:S06]  /*1020*/  IMAD R2, R2, -0xa0, RZ ;  /* 0xffffff6002027824 */ /* 0x000fcc00078e02ff */
[----:B------:R-:W3:Y:S08]  /*1030*/  LDC R2, c[0x0][R2+0x2a0] ;  /* 0x0000a80002027b82 */ /* 0x000ef00000000800 */
[----:B------:R-:W3:Y:S01]  /*1040*/  LDC R37, c[0x0][0xb24] ;  /* 0x0002c900ff257b82 */ /* 0x000ee20000000800 */
[----:B-1----:R-:W-:-:S07]  /*1050*/  I2FP.F32.U32 R96, R15 ;  /* 0x0000000f00607245 */ /* 0x002fce0000201000 */
[----:B------:R-:W1:Y:S01]  /*1060*/  S2UR UR36, SR_CTAID.Z ;  /* 0x00000000002479c3 */ /* 0x000e620000002700 */
[----:B--2---:R-:W-:Y:S01]  /*1070*/  ISETP.GE.AND P0, PT, R11, 0x1, PT ;  /* 0x000000010b00780c */ /* 0x004fe20003f06270 */
[----:B----4-:R-:W-:Y:S01]  /*1080*/  IMAD.MOV.U32 R14, RZ, RZ, R9 ;  /* 0x000000ffff0e7224 */ /* 0x010fe200078e0009 */
[----:B------:R-:W-:Y:S01]  /*1090*/  I2FP.F32.U32 R97, R9 ;  /* 0x0000000900617245 */ /* 0x000fe20000201000 */
[----:B------:R-:W-:Y:S01]  /*10a0*/  FMUL R96, R96, UR4 ;  /* 0x0000000460607c20 */ /* 0x000fe20008400000 */
[----:B------:R-:W2:Y:S03]  /*10b0*/  LDCU UR4, c[0x0][0xb30] ;  /* 0x00016600ff0477ac */ /* 0x000ea60008000800 */
[----:B---3--:R-:W-:Y:S02]  /*10c0*/  FMUL R97, R97, UR5 ;  /* 0x0000000561617c20 */ /* 0x008fe40008400000 */
[----:B------:R-:W3:Y:S08]  /*10d0*/  F2I.U32.TRUNC.NTZ R96, R96 ;  /* 0x0000006000607305 */ /* 0x000ef0000020f000 */
[----:B------:R-:W4:Y:S01]  /*10e0*/  F2I.U32.TRUNC.NTZ R97, R97 ;  /* 0x0000006100617305 */ /* 0x000f22000020f000 */
[----:B--2---:R-:W-:Y:S01]  /*10f0*/  UISETP.NE.AND UP3, UPT, UR4, 0x1, UPT ;  /* 0x000000010400788c */ /* 0x004fe2000bf65270 */
[----:B---3--:R-:W-:-:S05]  /*1100*/  IADD3 R96, PT, PT, -R96, RZ, RZ ;  /* 0x000000ff60607210 */ /* 0x008fca0007ffe1ff */
[----:B------:R-:W-:Y:S01]  /*1110*/  IMAD R96, R0, R96, R15 ;  /* 0x0000006000607224 */ /* 0x000fe200078e020f */
[----:B------:R-:W-:Y:S01]  /*1120*/  PRMT R0, RZ, 0x7610, R0 ;  /* 0x00007610ff007816 */ /* 0x000fe20000000000 */
[----:B----4-:R-:W-:-:S04]  /*1130*/  IMAD.MOV R97, RZ, RZ, -R97 ;  /* 0x000000ffff617224 */ /* 0x010fc800078e0a61 */
[----:B------:R-:W-:Y:S01]  /*1140*/  IMAD R97, R2, R97, R9 ;  /* 0x0000006102617224 */ /* 0x000fe200078e0209 */
[----:B-1----:R-:W-:Y:S06]  /*1150*/  BRA.U UP4, `(.L_x_18) ;  /* 0x0000000104247547 */ /* 0x002fec000b800000 */
[----:B------:R-:W-:Y:S01]  /*1160*/  ISETP.NE.AND P1, PT, R96, RZ, PT ;  /* 0x000000ff6000720c */ /* 0x000fe20003f25270 */
[----:B------:R-:W-:Y:S01]  /*1170*/  IMAD.MOV.U32 R0, RZ, RZ, 0x3 ;  /* 0x00000003ff007424 */ /* 0x000fe200078e00ff */
[C---:B------:R-:W-:Y:S02]  /*1180*/  LOP3.LUT R2, R97.reuse, 0xfffffffe, RZ, 0xc0, !PT ;  /* 0xfffffffe61027812 */ /* 0x040fe400078ec0ff */
[----:B------:R-:W-:Y:S02]  /*1190*/  ISETP.LT.U32.OR P1, PT, R97, 0x2, !P1 ;  /* 0x000000026100780c */ /* 0x000fe40004f21470 */
[----:B------:R-:W-:Y:S02]  /*11a0*/  SHF.L.U32 R0, R0, R2, RZ ;  /* 0x0000000200007219 */ /* 0x000fe400000006ff */
[----:B------:R-:W-:Y:S02]  /*11b0*/  SEL R4, RZ, 0x1, !P1 ;  /* 0x00000001ff047807 */ /* 0x000fe40004800000 */
[----:B------:R-:W-:-:S05]  /*11c0*/  SEL R3, RZ, 0x2, !P1 ;  /* 0x00000002ff037807 */ /* 0x000fca0004800000 */
[----:B------:R-:W-:-:S05]  /*11d0*/  IMAD.IADD R3, R4, 0x1, R3 ;  /* 0x0000000104037824 */ /* 0x000fca00078e0203 */
[----:B------:R-:W-:Y:S02]  /*11e0*/  PRMT R8, R3, 0x7610, R8 ;  /* 0x0000761003087816 */ /* 0x000fe40000000008 */
.L_x_18:
[----:B------:R-:W-:Y:S05]  /*11f0*/  @!P0 BRA `(.L_x_19) ;  /* 0x0000000000b88947 */ /* 0x000fea0003800000 */
[----:B------:R-:W1:Y:S01]  /*1200*/  LDC.64 R4, c[0x0][0xb18] ;  /* 0x0002c600ff047b82 */ /* 0x000e620000000a00 */
[----:B------:R-:W-:-:S07]  /*1210*/  ISETP.NE.AND P0, PT, R11, 0x1, PT ;  /* 0x000000010b00780c */ /* 0x000fce0003f05270 */
[----:B------:R-:W2:Y:S08]  /*1220*/  LDC R14, c[0x0][0xb0c] ;  /* 0x0002c300ff0e7b82 */ /* 0x000eb00000000800 */
[----:B------:R-:W3:Y:S08]  /*1230*/  LDC R16, c[0x0][0x370] ;  /* 0x0000dc00ff107b82 */ /* 0x000ef00000000800 */
[----:B------:R-:W4:Y:S01]  /*1240*/  LDC R13, c[0x0][0x374] ;  /* 0x0000dd00ff0d7b82 */ /* 0x000f220000000800 */
[----:B-1----:R-:W-:-:S07]  /*1250*/  ISETP.NE.AND P1, PT, R4, 0x1, PT ;  /* 0x000000010400780c */ /* 0x002fce0003f25270 */
[----:B------:R-:W3:Y:S01]  /*1260*/  LDC.64 R6, c[0x0][0xb10] ;  /* 0x0002c400ff067b82 */ /* 0x000ee20000000a00 */
[----:B--2---:R-:W-:-:S07]  /*1270*/  ISETP.NE.AND P2, PT, R14, 0x1, PT ;  /* 0x000000010e00780c */ /* 0x004fce0003f45270 */
[----:B------:R-:W1:Y:S08]  /*1280*/  LDC R12, c[0x0][0xb20] ;  /* 0x0002c800ff0c7b82 */ /* 0x000e700000000800 */
[----:B------:R-:W2:Y:S01]  /*1290*/  LDC.64 R2, c[0x0][0xb28] ;  /* 0x0002ca00ff027b82 */ /* 0x000ea20000000a00 */
[----:B----4-:R-:W-:-:S04]  /*12a0*/  IMAD.HI.U32 R17, R13, R5, RZ ;  /* 0x000000050d117227 */ /* 0x010fc800078e00ff */
[----:B------:R-:W-:-:S04]  /*12b0*/  IMAD.HI.U32 R5, R15, R5, RZ ;  /* 0x000000050f057227 */ /* 0x000fc800078e00ff */
[----:B---3--:R-:W-:-:S05]  /*12c0*/  IMAD.HI.U32 R18, R16, R6, RZ ;  /* 0x0000000610127227 */ /* 0x008fca00078e00ff */
[-C--:B------:R-:W-:Y:S01]  /*12d0*/  @P2 SHF.R.U32.HI R16, RZ, R7.reuse, R18 ;  /* 0x00000007ff102219 */ /* 0x080fe20000011612 */
[----:B------:R-:W-:Y:S01]  /*12e0*/  IMAD.HI.U32 R18, R9, R6, RZ ;  /* 0x0000000609127227 */ /* 0x000fe200078e00ff */
[-C--:B-1----:R-:W-:Y:S02]  /*12f0*/  @P1 SHF.R.U32.HI R13, RZ, R12.reuse, R17 ;  /* 0x0000000cff0d1219 */ /* 0x082fe40000011611 */
[----:B------:R-:W-:Y:S02]  /*1300*/  SHF.R.U32.HI R5, RZ, R12, R5 ;  /* 0x0000000cff057219 */ /* 0x000fe40000011605 */
[----:B------:R-:W-:Y:S02]  /*1310*/  SHF.R.U32.HI R18, RZ, R7, R18 ;  /* 0x00000007ff127219 */ /* 0x000fe40000011612 */
[----:B------:R-:W-:Y:S01]  /*1320*/  SEL R5, R15, R5, !P1 ;  /* 0x000000050f057207 */ /* 0x000fe20004800000 */
[----:B--2---:R-:W-:Y:S01]  /*1330*/  IMAD.HI.U32 R17, R13, R2, RZ ;  /* 0x000000020d117227 */ /* 0x004fe200078e00ff */
[----:B------:R-:W-:-:S03]  /*1340*/  SEL R18, R9, R18, !P2 ;  /* 0x0000001209127207 */ /* 0x000fc60005000000 */
[----:B------:R-:W-:Y:S01]  /*1350*/  IMAD.HI.U32 R6, R16, R2, RZ ;  /* 0x0000000210067227 */ /* 0x000fe200078e00ff */
[----:B------:R-:W-:-:S04]  /*1360*/  @P0 SHF.R.U32.HI R13, RZ, R3, R17 ;  /* 0x00000003ff0d0219 */ /* 0x000fc80000011611 */
[----:B------:R-:W-:Y:S01]  /*1370*/  @P0 SHF.R.U32.HI R16, RZ, R3, R6 ;  /* 0x00000003ff100219 */ /* 0x000fe20000011606 */
[----:B------:R-:W-:-:S04]  /*1380*/  IMAD R13, R13, R11, RZ ;  /* 0x0000000b0d0d7224 */ /* 0x000fc800078e02ff */
[----:B------:R-:W-:Y:S01]  /*1390*/  IMAD R6, R16, R11, RZ ;  /* 0x0000000b10067224 */ /* 0x000fe200078e02ff */
[----:B------:R-:W-:-:S04]  /*13a0*/  ISETP.GE.AND P1, PT, R5, R13, PT ;  /* 0x0000000d0500720c */ /* 0x000fc80003f26270 */
[----:B------:R-:W-:Y:S01]  /*13b0*/  ISETP.GE.OR P1, PT, R18, R6, P1 ;  /* 0x000000061200720c */ /* 0x000fe20000f26670 */
[----:B------:R-:W-:-:S05]  /*13c0*/  IMAD.HI.U32 R6, R5, R2, RZ ;  /* 0x0000000205067227 */ /* 0x000fca00078e00ff */
[----:B------:R-:W-:-:S04]  /*13d0*/  SHF.R.U32.HI R6, RZ, R3, R6 ;  /* 0x00000003ff067219 */ /* 0x000fc80000011606 */
[----:B------:R-:W-:-:S03]  /*13e0*/  SEL R6, R5, R6, !P0 ;  /* 0x0000000605067207 */ /* 0x000fc60004000000 */
[----:B------:R-:W-:Y:S01]  /*13f0*/  @!P1 IMAD.HI.U32 R7, R18, R2, RZ ;  /* 0x0000000212079227 */ /* 0x000fe200078e00ff */
[----:B------:R-:W-:-:S04]  /*1400*/  IADD3 R2, PT, PT, -R6, RZ, RZ ;  /* 0x000000ff06027210 */ /* 0x000fc80007ffe1ff */
[----:B------:R-:W-:Y:S01]  /*1410*/  @!P1 SHF.R.U32.HI R3, RZ, R3, R7 ;  /* 0x00000003ff039219 */ /* 0x000fe20000011607 */
[----:B------:R-:W-:Y:S01]  /*1420*/  IMAD R2, R11, R2, R5 ;  /* 0x000000020b027224 */ /* 0x000fe200078e0205 */
[----:B------:R-:W-:Y:S02]  /*1430*/  IADD3 R7, PT, PT, -R5, RZ, RZ ;  /* 0x000000ff05077210 */ /* 0x000fe40007ffe1ff */
[----:B------:R-:W-:-:S03]  /*1440*/  @!P1 SEL R3, R18, R3, !P0 ;  /* 0x0000000312039207 */ /* 0x000fc60004000000 */
[----:B------:R-:W-:Y:S02]  /*1450*/  IMAD R7, R4, R7, R15 ;  /* 0x0000000704077224 */ /* 0x000fe400078e020f */
[--C-:B------:R-:W-:Y:S02]  /*1460*/  @!P1 IMAD.IADD R6, R6, 0x1, -R3.reuse ;  /* 0x0000000106069824 */ /* 0x100fe400078e0a03 */
[----:B------:R-:W-:Y:S01]  /*1470*/  @!P1 IMAD R3, R2, R16, R3 ;  /* 0x0000001002039224 */ /* 0x000fe200078e0203 */
[----:B------:R-:W-:Y:S01]  /*1480*/  IADD3 R2, PT, PT, -R18, RZ, RZ ;  /* 0x000000ff12027210 */ /* 0x000fe20007ffe1ff */
[----:B------:R-:W-:Y:S02]  /*1490*/  @!P1 IMAD R5, R6, R11, R18 ;  /* 0x0000000b06059224 */ /* 0x000fe400078e0212 */
[----:B------:R-:W-:Y:S02]  /*14a0*/  @!P1 IMAD.MOV.U32 R18, RZ, RZ, R3 ;  /* 0x000000ffff129224 */ /* 0x000fe400078e0003 */
[----:B------:R-:W-:-:S02]  /*14b0*/  IMAD R2, R14, R2, R9 ;  /* 0x000000020e027224 */ /* 0x000fc400078e0209 */
[----:B------:R-:W-:Y:S02]  /*14c0*/  IMAD R15, R5, R4, R7 ;  /* 0x00000004050f7224 */ /* 0x000fe400078e0207 */
[----:B------:R-:W-:Y:S02]  /*14d0*/  IMAD R14, R18, R14, R2 ;  /* 0x0000000e120e7224 */ /* 0x000fe400078e0202 */
.L_x_19:
[----:B------:R-:W-:Y:S05]  /*14e0*/  BRA.U UP3, `(.L_x_20) ;  /* 0x0000000103407547 */ /* 0x000fea000b800000 */
[----:B------:R-:W1:Y:S08]  /*14f0*/  LDC.64 R4, c[0x0][0xb10] ;  /* 0x0002c400ff047b82 */ /* 0x000e700000000a00 */
[----:B------:R-:W2:Y:S08]  /*1500*/  LDC.64 R2, c[0x0][0xb18] ;  /* 0x0002c600ff027b82 */ /* 0x000eb00000000a00 */
[----:B------:R-:W3:Y:S08]  /*1510*/  LDC R6, c[0x0][0xb20] ;  /* 0x0002c800ff067b82 */ /* 0x000ef00000000800 */
[----:B------:R-:W4:Y:S01]  /*1520*/  LDC R7, c[0x0][0xb0c] ;  /* 0x0002c300ff077b82 */ /* 0x000f220000000800 */
[----:B-1----:R-:W-:-:S05]  /*1530*/  IMAD.HI.U32 R4, R14, R4, RZ ;  /* 0x000000040e047227 */ /* 0x002fca00078e00ff */
[----:B------:R-:W-:Y:S01]  /*1540*/  SHF.R.U32.HI R4, RZ, R5, R4 ;  /* 0x00000005ff047219 */ /* 0x000fe20000011604 */
[----:B--2---:R-:W-:Y:S01]  /*1550*/  IMAD.HI.U32 R3, R15, R3, RZ ;  /* 0x000000030f037227 */ /* 0x004fe200078e00ff */
[----:B------:R-:W-:-:S04]  /*1560*/  ISETP.NE.AND P0, PT, R2, 0x1, PT ;  /* 0x000000010200780c */ /* 0x000fc80003f05270 */
[----:B---3--:R-:W-:-:S04]  /*1570*/  SHF.R.U32.HI R3, RZ, R6, R3 ;  /* 0x00000006ff037219 */ /* 0x008fc80000011603 */
[----:B------:R-:W-:Y:S02]  /*1580*/  SEL R3, R15, R3, !P0 ;  /* 0x000000030f037207 */ /* 0x000fe40004000000 */
[----:B----4-:R-:W-:-:S04]  /*1590*/  ISETP.NE.AND P1, PT, R7, 0x1, PT ;  /* 0x000000010700780c */ /* 0x010fc80003f25270 */
[----:B------:R-:W-:-:S05]  /*15a0*/  SEL R5, R14, R4, !P1 ;  /* 0x000000040e057207 */ /* 0x000fca0004800000 */
[----:B------:R-:W-:Y:S02]  /*15b0*/  IMAD.IADD R4, R3, 0x1, -R5 ;  /* 0x0000000103047824 */ /* 0x000fe400078e0a05 */
[----:B------:R-:W-:Y:S02]  /*15c0*/  IMAD.IADD R3, R5, 0x1, -R3 ;  /* 0x0000000105037824 */ /* 0x000fe400078e0a03 */
[----:B------:R-:W-:Y:S02]  /*15d0*/  IMAD R14, R4, R7, R14 ;  /* 0x00000007040e7224 */ /* 0x000fe400078e020e */
[----:B------:R-:W-:Y:S02]  /*15e0*/  IMAD R15, R3, R2, R15 ;  /* 0x00000002030f7224 */ /* 0x000fe400078e020f */
.L_x_20:
[----:B------:R-:W-:Y:S05]  /*15f0*/  BRA.U !UP1, `(.L_x_21) ;  /* 0x00000001090c7547 */ /* 0x000fea000b800000 */
[----:B------:R-:W-:Y:S01]  /*1600*/  UCGABAR_WAIT ;  /* 0x0000000000007dc7 */ /* 0x000fe20008000000 */
[----:B------:R-:W-:Y:S01]  /*1610*/  CCTL.IVALL ;  /* 0x00000000ff00798f */ /* 0x000fe20002000000 */
[----:B------:R-:W-:Y:S05]  /*1620*/  BRA `(.L_x_22) ;  /* 0x0000000000047947 */ /* 0x000fea0003800000 */
.L_x_21:
[----:B------:R-:W-:Y:S06]  /*1630*/  BAR.SYNC.DEFER_BLOCKING 0x0 ;  /* 0x0000000000007b1d */ /* 0x000fec0000010000 */
.L_x_22:
[----:B------:R-:W-:Y:S05]  /*1640*/  BRA.U UP2, `(.L_x_23) ;  /* 0x0000001502887547 */ /* 0x000fea000b800000 */
[----:B------:R-:W1:Y:S01]  /*1650*/  LDCU UR7, c[0x0][0x38c] ;  /* 0x00007180ff0777ac */ /* 0x000e620008000800 */
[----:B------:R-:W2:Y:S01]  /*1660*/  LDC R8, c[0x0][0x370] ;  /* 0x0000dc00ff087b82 */ /* 0x000ea20000000800 */
[----:B------:R-:W-:Y:S01]  /*1670*/  PLOP3.LUT P1, PT, PT, PT, UP5, 0x80, 0x8 ;  /* 0x000000000008781c */ /* 0x000fe20003f2f058 */
[C---:B------:R-:W-:Y:S01]  /*1680*/  IMAD.SHL.U32 R18, R9.reuse, 0x40, RZ ;  /* 0x0000004009127824 */ /* 0x040fe200078e00ff */
[----:B------:R-:W-:Y:S01]  /*1690*/  UISETP.NE.AND UP1, UPT, UR10, URZ, UPT ;  /* 0x000000ff0a00728c */ /* 0x000fe2000bf25270 */
[----:B------:R-:W-:Y:S01]  /*16a0*/  ISETP.NE.AND P4, PT, R10, RZ, P5 ;  /* 0x000000ff0a00720c */ /* 0x000fe20002f85270 */
[----:B------:R-:W-:Y:S01]  /*16b0*/  IMAD.MOV.U32 R17, RZ, RZ, 0x1 ;  /* 0x00000001ff117424 */ /* 0x000fe200078e00ff */
[----:B------:R-:W-:Y:S01]  /*16c0*/  LOP3.LUT R19, R9, 0x1, RZ, 0xc0, !PT ;  /* 0x0000000109137812 */ /* 0x000fe200078ec0ff */
[----:B------:R-:W-:Y:S01]  /*16d0*/  IMAD.MOV.U32 R16, RZ, RZ, RZ ;  /* 0x000000ffff107224 */ /* 0x000fe200078e00ff */
[----:B------:R-:W3:Y:S01]  /*16e0*/  LDC R0, c[0x0][0x374] ;  /* 0x0000dd00ff007b82 */ /* 0x000ee20000000800 */
[----:B------:R-:W-:-:S02]  /*16f0*/  PLOP3.LUT P1, PT, P1, PT, PT, 0x8, 0x80 ;  /* 0x000000000080781c */ /* 0x000fc40000f2e170 */
[----:B------:R-:W-:Y:S01]  /*1700*/  CS2R R12, SRZ ;  /* 0x00000000000c7805 */ /* 0x000fe2000001ff00 */
[----:B------:R-:W-:Y:S01]  /*1710*/  IMAD.MOV.U32 R11, RZ, RZ, 0x1 ;  /* 0x00000001ff0b7424 */ /* 0x000fe200078e00ff */
[----:B------:R-:W4:Y:S01]  /*1720*/  LDCU.64 UR22, c[0x0][0x348] ;  /* 0x00006900ff1677ac */ /* 0x000f220008000a00 */
[----:B------:R-:W-:Y:S02]  /*1730*/  USEL UR24, UR6, 0x2, UP1 ;  /* 0x0000000206187887 */ /* 0x000fe40008800000 */
[----:B-1----:R-:W-:Y:S01]  /*1740*/  UIADD3 UR4, UPT, UPT, UR7, 0x7f, URZ ;  /* 0x0000007f07047890 */ /* 0x002fe2000fffe0ff */
[----:B------:R-:W-:-:S03]  /*1750*/  UMOV UR25, URZ ;  /* 0x000000ff00197c82 */ /* 0x000fc60008000000 */
[----:B------:R-:W-:-:S04]  /*1760*/  USHF.R.S32.HI UR14, URZ, 0x1f, UR4 ;  /* 0x0000001fff0e7899 */ /* 0x000fc80008011404 */
[----:B------:R-:W-:Y:S02]  /*1770*/  ULEA.HI UR14, UR14, UR4, URZ, 0x7 ;  /* 0x000000040e0e7291 */ /* 0x000fe4000f8f38ff */
[----:B------:R-:W-:Y:S02]  /*1780*/  UIADD3 UR4, UPT, UPT, UR7, -0x1, URZ ;  /* 0xffffffff07047890 */ /* 0x000fe4000fffe0ff */
[----:B------:R-:W-:Y:S02]  /*1790*/  USHF.R.S32.HI UR14, URZ, 0x7, UR14 ;  /* 0x00000007ff0e7899 */ /* 0x000fe4000801140e */
[----:B------:R-:W-:Y:S02]  /*17a0*/  UISETP.GE.U32.AND UP2, UPT, UR4, -0xff, UPT ;  /* 0xffffff010400788c */ /* 0x000fe4000bf46070 */
[----:B------:R-:W-:Y:S02]  /*17b0*/  UISETP.LT.U32.AND UP0, UPT, UR14, 0xa, UPT ;  /* 0x0000000a0e00788c */ /* 0x000fe4000bf01070 */
[----:B------:R-:W-:-:S02]  /*17c0*/  UIADD3 UR7, UPT, UPT, UR7, 0xfe, URZ ;  /* 0x000000fe07077890 */ /* 0x000fc4000fffe0ff */
[----:B------:R-:W-:-:S04]  /*17d0*/  USEL UR13, UR14, 0xa, UP0 ;  /* 0x0000000a0e0d7887 */ /* 0x000fc80008000000 */
[----:B------:R-:W-:Y:S02]  /*17e0*/  UIADD3 UR21, UPT, UPT, UR13, -0x1, URZ ;  /* 0xffffffff0d157890 */ /* 0x000fe4000fffe0ff */
[----:B------:R-:W-:Y:S02]  /*17f0*/  @UP2 UIADD3 UR21, UPT, UPT, UR13, URZ, URZ ;  /* 0x000000ff0d152290 */ /* 0x000fe4000fffe0ff */
[----:B------:R-:W-:Y:S02]  /*1800*/  UIADD3 UR26, UPT, UPT, UR14, -UR13, URZ ;  /* 0x8000000d0e1a7290 */ /* 0x000fe4000fffe0ff */
[----:B------:R-:W-:Y:S02]  /*1810*/  UIADD3 UR15, UPT, UPT, UR21, 0x1, URZ ;  /* 0x00000001150f7890 */ /* 0x000fe4000fffe0ff */
[----:B--2-4-:R-:W-:-:S12]  /*1820*/  UIADD3 UR21, UPT, UPT, -UR21, URZ, URZ ;  /* 0x000000ff15157290 */ /* 0x014fd8000fffe1ff */
.L_x_43:
[----:B------:R-:W-:Y:S01]  /*1830*/  UISETP.NE.AND UP0, UPT, UR37, URZ, UPT ;  /* 0x000000ff2500728c */ /* 0x000fe2000bf05270 */
[----:B------:R-:W1:Y:S08]  /*1840*/  S2UR UR37, SR_CgaCtaId ;  /* 0x00000000002579c3 */ /* 0x000e700000008800 */
[----:B------:R-:W-:Y:S05]  /*1850*/  BRA.U UP0, `(.L_x_24) ;  /* 0x0000000100347547 */ /* 0x000fea000b800000 */
[----:B------:R-:W2:Y:S01]  /*1860*/  S2R R2, SR_CgaCtaId ;  /* 0x0000000000027919 */ /* 0x000ea20000008800 */
[----:B------:R-:W-:-:S04]  /*1870*/  MOV R3, 0x400 ;  /* 0x0000040000037802 */ /* 0x000fc80000000f00 */
[----:B--2---:R-:W-:Y:S02]  /*1880*/  LEA R2, R2, R3, 0x18 ;  /* 0x0000000302027211 */ /* 0x004fe400078ec0ff */
[----:B------:R-:W-:-:S03]  /*1890*/  SHF.L.U32 R3, R11, 0x1f, RZ ;  /* 0x0000001f0b037819 */ /* 0x000fc600000006ff */
[----:B------:R-:W-:-:S04]  /*18a0*/  IMAD R2, R12, 0x8, R2 ;  /* 0x000000080c027824 */ /* 0x000fc800078e0202 */
[----:B------:R-:W2:Y:S02]  /*18b0*/  SYNCS.PHASECHK.TRANS64.TRYWAIT P0, [R2+URZ+0x150], R3 ;  /* 0x00015003020075a7 */ /* 0x000ea400080011ff */
[----:B--2---:R-:W-:Y:S05]  /*18c0*/  @!P0 BRA `(.L_x_25) ;  /* 0x0000007400b88947 */ /* 0x004fea0003800000 */
.L_x_145:
[----:B------:R-:W-:Y:S01]  /*18d0*/  VIADD R12, R12, 0x1 ;  /* 0x000000010c0c7836 */ /* 0x000fe20000000000 */
[----:B------:R2:W-:Y:S04]  /*18e0*/  SYNCS.ARRIVE.TRANS64.A1T0 RZ, [R2+URZ+0x140], RZ ;  /* 0x000140ff02ff79a7 */ /* 0x0005e800081000ff */
[----:B------:R-:W-:-:S04]  /*18f0*/  ISETP.NE.AND P0, PT, R12, 0x2, PT ;  /* 0x000000020c00780c */ /* 0x000fc80003f05270 */
[----:B------:R-:W-:Y:S02]  /*1900*/  SEL R12, R12, RZ, P0 ;  /* 0x000000ff0c0c7207 */ /* 0x000fe40000000000 */
[----:B--2---:R-:W-:-:S04]  /*1910*/  SEL R2, RZ, 0x1, P0 ;  /* 0x00000001ff027807 */ /* 0x004fc80000000000 */
[----:B------:R-:W-:-:S07]  /*1920*/  LOP3.LUT R11, R11, R2, RZ, 0x3c, !PT ;  /* 0x000000020b0b7212 */ /* 0x000fce00078e3cff */
.L_x_24:
[----:B------:R-:W-:Y:S01]  /*1930*/  UMOV UR4, 0x400 ;  /* 0x0000040000047882 */ /* 0x000fe20000000000 */
[----:B------:R-:W-:Y:S01]  /*1940*/  SHF.L.U32 R2, R17, 0x1f, RZ ;  /* 0x0000001f11027819 */ /* 0x000fe200000006ff */
[----:B-1----:R-:W-:Y:S01]  /*1950*/  ULEA UR4, UR37, UR4, 0x18 ;  /* 0x0000000425047291 */ /* 0x002fe2000f8ec0ff */
[----:B------:R-:W-:Y:S01]  /*1960*/  IMAD R15, R15, 0x2, R19 ;  /* 0x000000020f0f7824 */ /* 0x000fe200078e0213 */
[----:B------:R-:W-:Y:S01]  /*1970*/  UISETP.GE.U32.AND UP0, UPT, UR7, 0xff, UPT ;  /* 0x000000ff0700788c */ /* 0x000fe2000bf06070 */
[----:B------:R-:W-:Y:S01]  /*1980*/  R2UR UR35, R18 ;  /* 0x00000000122372ca */ /* 0x000fe200000e0000 */
[----:B------:R-:W-:Y:S02]  /*1990*/  ULEA UR5, UR25, UR4, 0x3 ;  /* 0x0000000419057291 */ /* 0x000fe4000f8e18ff */
[----:B------:R-:W-:Y:S01]  /*19a0*/  R2UR UR11, R15 ;  /* 0x000000000f0b72ca */ /* 0x000fe200000e0000 */
[----:B------:R-:W-:-:S06]  /*19b0*/  UMOV UR27, URZ ;  /* 0x000000ff001b7c82 */ /* 0x000fcc0008000000 */
[----:B------:R1:W2:Y:S06]  /*19c0*/  SYNCS.PHASECHK.TRANS64.TRYWAIT P0, [UR5+0x50], R2 ;  /* 0x00005002ff0075a7 */ /* 0x0002ac0008001105 */
[----:B------:R-:W-:Y:S01]  /*19d0*/  UIMAD UR11, UR11, 0x60, URZ ;  /* 0x000000600b0b78a4 */ /* 0x000fe2000f8e02ff */
[----:B-1----:R-:W-:-:S05]  /*19e0*/  LEA.HI R2, R14, R14, RZ, 0x1 ;  /* 0x0000000e0e027211 */ /* 0x002fca00078f08ff */
[----:B------:R-:W-:-:S05]  /*19f0*/  IMAD.SHL.U32 R2, R2, 0x40, RZ ;  /* 0x0000004002027824 */ /* 0x000fca00078e00ff */
[----:B------:R-:W-:-:S04]  /*1a00*/  LOP3.LUT R2, R2, 0xffffff80, RZ, 0xc0, !PT ;  /* 0xffffff8002027812 */ /* 0x000fc800078ec0ff */
[----:B------:R-:W-:-:S13]  /*1a10*/  R2UR UR5, R2 ;  /* 0x00000000020572ca */ /* 0x000fda00000e0000 */
[----:B------:R-:W-:Y:S01]  /*1a20*/  ULOP3.LUT UR35, UR5, 0x40, UR35, 0xf8, !UPT ;  /* 0x0000004005237892 */ /* 0x000fe2000f8ef823 */
[----:B------:R-:W-:Y:S11]  /*1a30*/  BRA.U !UP0, `(.L_x_26) ;  /* 0x0000000108c07547 */ /* 0x000ff6000b800000 */
[----:B------:R-:W-:Y:S01]  /*1a40*/  UMOV UR16, UR21 ;  /* 0x0000001500107c82 */ /* 0x000fe20008000000 */
[----:B------:R-:W-:Y:S01]  /*1a50*/  UMOV UR6, UR25 ;  /* 0x0000001900067c82 */ /* 0x000fe20008000000 */
[----:B------:R-:W-:-:S05]  /*1a60*/  UMOV UR34, URZ ;  /* 0x000000ff00227c82 */ /* 0x000fca0008000000 */
.L_x_32:
[----:B------:R-:W-:Y:S01]  /*1a70*/  @P5 MOV R3, 0xa000 ;  /* 0x0000a00000035802 */ /* 0x000fe20000000f00 */
[----:B------:R-:W-:Y:S01]  /*1a80*/  ULEA UR33, UR6, UR4, 0x3 ;  /* 0x0000000406217291 */ /* 0x000fe2000f8e18ff */
[----:B-12-4-:R-:W-:Y:S11]  /*1a90*/  @P0 BRA `(.L_x_27) ;  /* 0x00000000000c0947 */ /* 0x016ff60003800000 */
[----:B------:R-:W-:Y:S04]  /*1aa0*/  SHF.L.U32 R4, R17, 0x1f, RZ ;  /* 0x0000001f11047819 */ /* 0x000fe800000006ff */
[----:B------:R-:W1:Y:S02]  /*1ab0*/  SYNCS.PHASECHK.TRANS64.TRYWAIT P0, [UR33+0x50], R4 ;  /* 0x00005004ff0075a7 */ /* 0x000e640008001121 */
[----:B-1----:R-:W-:Y:S05]  /*1ac0*/  @!P0 BRA `(.L_x_28) ;  /* 0x00000074004c8947 */ /* 0x002fea0003800000 */
.L_x_27:
[----:B------:R2:W-:Y:S01]  /*1ad0*/  @P5 SYNCS.ARRIVE.TRANS64 RZ, [UR33], R3 ;  /* 0x00000003ffff59a7 */ /* 0x0005e20008000021 */
[----:B------:R-:W-:Y:S02]  /*1ae0*/  ULOP3.LUT UR5, UR24, 0x2, URZ, 0xfc, !UPT ;  /* 0x0000000218057892 */ /* 0x000fe4000f8efcff */
[----:B------:R-:W-:Y:S02]  /*1af0*/  UIADD3 UR16, UPT, UPT, UR16, 0x1, URZ ;  /* 0x0000000110107890 */ /* 0x000fe4000fffe0ff */
[----:B------:R-:W-:Y:S02]  /*1b00*/  UISETP.NE.AND UP0, UPT, UR5, 0x2, UPT ;  /* 0x000000020500788c */ /* 0x000fe4000bf05270 */
[----:B------:R-:W-:Y:S07]  /*1b10*/  UISETP.NE.AND UP2, UPT, UR16, 0x1, UPT ;  /* 0x000000011000788c */ /* 0x000fee000bf45270 */
[----:B------:R-:W-:Y:S05]  /*1b20*/  BRA.U UP0, `(.L_x_29) ;  /* 0x0000000100047547 */ /* 0x000fea000b800000 */
[----:B------:R-:W-:Y:S05]  /*1b30*/  BPT.TRAP 0x1 ;  /* 0x000000040000795c */ /* 0x000fea0000300000 */
.L_x_29:
[----:B------:R-:W-:Y:S04]  /*1b40*/  BSSY.RECONVERGENT B0, `(.L_x_30) ;  /* 0x0000003000007945 */ /* 0x000fe80003800200 */
[----:B------:R-:W-:Y:S05]  /*1b50*/  @!P4 BRA `(.L_x_31) ;  /* 0x000000000004c947 */ /* 0x000fea0003800000 */
[----:B------:R-:W-:Y:S05]  /*1b60*/  BPT.TRAP 0x1 ;  /* 0x000000040000795c */ /* 0x000fea0000300000 */
.L_x_31:
[----:B------:R-:W-:Y:S05]  /*1b70*/  BSYNC.RECONVERGENT B0 ;  /* 0x0000000000007941 */ /* 0x000fea0003800200 */
.L_x_30:
[----:B------:R-:W-:Y:S02]  /*1b80*/  UIADD3 UR25, UPT, UPT, UR6, 0x1, URZ ;  /* 0x0000000106197890 */ /* 0x000fe4000fffe0ff */
[----:B------:R-:W-:Y:S02]  /*1b90*/  UIADD3 UR18, UP1, UPT, UR22, 0x80, URZ ;  /* 0x0000008016127890 */ /* 0x000fe4000ff3e0ff */
[----:B------:R-:W-:Y:S02]  /*1ba0*/  UISETP.NE.AND UP0, UPT, UR25, 0xa, UPT ;  /* 0x0000000a1900788c */ /* 0x000fe4000bf05270 */
[----:B------:R-:W-:Y:S02]  /*1bb0*/  ULEA UR32, UR6, UR4, 0xd ;  /* 0x0000000406207291 */ /* 0x000fe4000f8e68ff */
[----:B------:R-:W-:Y:S02]  /*1bc0*/  USEL UR9, URZ, 0x1, UP0 ;  /* 0x00000001ff097887 */ /* 0x000fe40008000000 */
[----:B------:R-:W-:Y:S02]  /*1bd0*/  USEL UR25, UR25, URZ, UP0 ;  /* 0x000000ff19197287 */ /* 0x000fe40008000000 */
[----:B------:R-:W-:Y:S02]  /*1be0*/  ULOP3.LUT UR33, UR33, 0xfefffff8, URZ, 0xc0, !UPT ;  /* 0xfefffff821217892 */ /* 0x000fe4000f8ec0ff */
[----:B------:R-:W-:Y:S01]  /*1bf0*/  ULEA UR8, UR25, UR4, 0x3 ;  /* 0x0000000419087291 */ /* 0x000fe2000f8e18ff */
[----:B------:R-:W-:Y:S01]  /*1c00*/  LOP3.LUT R17, R17, UR9, RZ, 0x3c, !PT ;  /* 0x0000000911117c12 */ /* 0x000fe2000f8e3cff */
[----:B------:R-:W-:Y:S02]  /*1c10*/  UIADD3.X UR19, UPT, UPT, URZ, UR23, URZ, UP1, !UPT ;  /* 0x00000017ff137290 */ /* 0x000fe40008ffe4ff */
[----:B------:R-:W-:Y:S01]  /*1c20*/  UIADD3 UR32, UPT, UPT, UR32, 0x5300, URZ ;  /* 0x0000530020207890 */ /* 0x000fe2000fffe0ff */
[----:B-1----:R-:W-:Y:S01]  /*1c30*/  SHF.L.U32 R2, R17, 0x1f, RZ ;  /* 0x0000001f11027819 */ /* 0x002fe200000006ff */
[----:B------:R-:W-:Y:S01]  /*1c40*/  UIMAD UR5, UR6, 0x3000, UR4 ;  /* 0x00003000060578a4 */ /* 0x000fe2000f8e0204 */
[----:B------:R-:W-:Y:S02]  /*1c50*/  UMOV UR30, 0x0 ;  /* 0x00000000001e7882 */ /* 0x000fe40000000000 */
[----:B------:R1:W4:Y:S01]  /*1c60*/  SYNCS.PHASECHK.TRANS64.TRYWAIT P0, [UR8+0x50], R2 ;  /* 0x00005002ff0075a7 */ /* 0x0003220008001108 */
[----:B------:R-:W-:Y:S01]  /*1c70*/  UMOV UR31, 0x10000000 ;  /* 0x10000000001f7882 */ /* 0x000fe20000000000 */
[----:B------:R-:W-:Y:S02]  /*1c80*/  UIADD3 UR28, UP0, UPT, UR22, 0x180, URZ ;  /* 0x00000180161c7890 */ /* 0x000fe4000ff1e0ff */
[----:B------:R2:W-:Y:S01]  /*1c90*/  UTMALDG.3D.2CTA [UR32], [UR18], desc[UR30] ;  /* 0x00001e20120075b4 */ /* 0x0005e20008211000 */
[----:B------:R-:W-:Y:S02]  /*1ca0*/  UIADD3 UR8, UPT, UPT, UR5, 0x19300, URZ ;  /* 0x0001930005087890 */ /* 0x000fe4000fffe0ff */
[----:B------:R-:W-:Y:S01]  /*1cb0*/  UIADD3.X UR29, UPT, UPT, URZ, UR23, URZ, UP0, !UPT ;  /* 0x00000017ff1d7290 */ /* 0x000fe200087fe4ff */
[----:B------:R-:W-:Y:S01]  /*1cc0*/  UMOV UR10, UR34 ;  /* 0x00000022000a7c82 */ /* 0x000fe20008000000 */
[----:B------:R-:W-:Y:S01]  /*1cd0*/  UMOV UR12, UR36 ;  /* 0x00000024000c7c82 */ /* 0x000fe20008000000 */
[----:B------:R-:W-:Y:S01]  /*1ce0*/  UMOV UR9, UR33 ;  /* 0x0000002100097c82 */ /* 0x000fe20008000000 */
[----:B------:R-:W-:Y:S01]  /*1cf0*/  UMOV UR27, UR15 ;  /* 0x0000000f001b7c82 */ /* 0x000fe20008000000 */
[----:B------:R-:W-:Y:S04]  /*1d00*/  UMOV UR6, UR25 ;  /* 0x0000001900067c82 */ /* 0x000fe80008000000 */
[----:B------:R1:W-:Y:S01]  /*1d10*/  UTMALDG.3D.2CTA [UR8], [UR28], desc[UR30] ;  /* 0x00001e081c0075b4 */ /* 0x0003e20008211000 */
[----:B--2---:R-:W-:Y:S01]  /*1d20*/  UIADD3 UR34, UPT, UPT, UR34, 0x80, URZ ;  /* 0x0000008022227890 */ /* 0x004fe2000fffe0ff */
[----:B------:R-:W-:Y:S11]  /*1d30*/  BRA.U UP2, `(.L_x_32) ;  /* 0xfffffffd024c7547 */ /* 0x000ff6000b83ffff */
.L_x_26:
[----:B------:R-:W-:Y:S01]  /*1d40*/  ULEA UR5, UR25, UR4, 0x3 ;  /* 0x0000000419057291 */ /* 0x000fe2000f8e18ff */
[----:B-1----:R-:W-:Y:S01]  /*1d50*/  SHF.L.U32 R2, R17, 0x1f, RZ ;  /* 0x0000001f11027819 */ /* 0x002fe200000006ff */
[----:B------:R-:W-:Y:S01]  /*1d60*/  @!P1 SYNCS.ARRIVE.TRANS64.A1T0 RZ, [UR4+0xd8], RZ ;  /* 0x0000d8ffffff99a7 */ /* 0x000fe20008100004 */
[----:B------:R-:W-:-:S06]  /*1d70*/  UISETP.GT.AND UP0, UPT, UR14, UR13, UPT ;  /* 0x0000000d0e00728c */ /* 0x000fcc000bf04270 */
[----:B--2-4-:R1:W2:Y:S03]  /*1d80*/  SYNCS.PHASECHK.TRANS64.TRYWAIT P0, [UR5+0x50], R2 ;  /* 0x00005002ff0075a7 */ /* 0x0142a60008001105 */
[----:B------:R-:W-:Y:S05]  /*1d90*/  BRA.U !UP0, `(.L_x_33) ;  /* 0x0000000108c07547 */ /* 0x000fea000b800000 */
[----:B------:R-:W-:Y:S01]  /*1da0*/  UIADD3 UR28, UPT, UPT, UR26, UR27, URZ ;  /* 0x0000001b1a1c7290 */ /* 0x000fe2000fffe0ff */
[----:B------:R-:W-:-:S11]  /*1db0*/  UMOV UR6, UR25 ;  /* 0x0000001900067c82 */ /* 0x000fd60008000000 */
.L_x_39:
[----:B--2---:R-:W-:Y:S01]  /*1dc0*/  @P5 MOV R3, 0xa000 ;  /* 0x0000a00000035802 */ /* 0x004fe20000000f00 */
[----:B------:R-:W-:Y:S01]  /*1dd0*/  ULEA UR17, UR6, UR4, 0x3 ;  /* 0x0000000406117291 */ /* 0x000fe2000f8e18ff */
[----:B-12---:R-:W-:Y:S11]  /*1de0*/  @P0 BRA `(.L_x_34) ;  /* 0x00000000000c0947 */ /* 0x006ff60003800000 */
[----:B------:R-:W-:Y:S04]  /*1df0*/  SHF.L.U32 R4, R17, 0x1f, RZ ;  /* 0x0000001f11047819 */ /* 0x000fe800000006ff */
[----:B------:R-:W2:Y:S02]  /*1e00*/  SYNCS.PHASECHK.TRANS64.TRYWAIT P0, [UR17+0x50], R4 ;  /* 0x00005004ff0075a7 */ /* 0x000ea40008001111 */
[----:B--2---:R-:W-:Y:S05]  /*1e10*/  @!P0 BRA `(.L_x_35) ;  /* 0x0000007000908947 */ /* 0x004fea0003800000 */
.L_x_34:
[----:B------:R2:W-:Y:S01]  /*1e20*/  @P5 SYNCS.ARRIVE.TRANS64 RZ, [UR17], R3 ;  /* 0x00000003ffff59a7 */ /* 0x0005e20008000011 */
[----:B------:R-:W-:Y:S04]  /*1e30*/  ULOP3.LUT UR5, UR24, 0x2, URZ, 0xfc, !UPT ;  /* 0x0000000218057892 */ /* 0x000fe8000f8efcff */
[----:B------:R-:W-:Y:S09]  /*1e40*/  UISETP.NE.AND UP0, UPT, UR5, 0x2, UPT ;  /* 0x000000020500788c */ /* 0x000ff2000bf05270 */
[----:B------:R-:W-:Y:S05]  /*1e50*/  BRA.U UP0, `(.L_x_36) ;  /* 0x0000000100047547 */ /* 0x000fea000b800000 */
[----:B------:R-:W-:Y:S05]  /*1e60*/  BPT.TRAP 0x1 ;  /* 0x000000040000795c */ /* 0x000fea0000300000 */
.L_x_36:
[----:B------:R-:W-:Y:S04]  /*1e70*/  BSSY.RECONVERGENT B0, `(.L_x_37) ;  /* 0x0000003000007945 */ /* 0x000fe80003800200 */
[----:B------:R-:W-:Y:S05]  /*1e80*/  @!P4 BRA `(.L_x_38) ;  /* 0x000000000004c947 */ /* 0x000fea0003800000 */
[----:B------:R-:W-:Y:S05]  /*1e90*/  BPT.TRAP 0x1 ;  /* 0x000000040000795c */ /* 0x000fea0000300000 */
.L_x_38:
[----:B------:R-:W-:Y:S05]  /*1ea0*/  BSYNC.RECONVERGENT B0 ;  /* 0x0000000000007941 */ /* 0x000fea0003800200 */
.L_x_37:
[----:B------:R-:W-:Y:S02]  /*1eb0*/  UIADD3 UR25, UPT, UPT, UR6, 0x1, URZ ;  /* 0x0000000106197890 */ /* 0x000fe4000fffe0ff */
[----:B------:R-:W-:Y:S02]  /*1ec0*/  ULEA UR16, UR6, UR4, 0xd ;  /* 0x0000000406107291 */ /* 0x000fe4000f8e68ff */
[----:B------:R-:W-:Y:S02]  /*1ed0*/  UISETP.NE.AND UP0, UPT, UR25, 0xa, UPT ;  /* 0x0000000a1900788c */ /* 0x000fe4000bf05270 */
[----:B------:R-:W-:Y:S02]  /*1ee0*/  UIADD3 UR38, UP1, UPT, UR22, 0x80, URZ ;  /* 0x0000008016267890 */ /* 0x000fe4000ff3e0ff */
[----:B------:R-:W-:Y:S02]  /*1ef0*/  USEL UR9, URZ, 0x1, UP0 ;  /* 0x00000001ff097887 */ /* 0x000fe40008000000 */
[----:B------:R-:W-:Y:S02]  /*1f00*/  USEL UR25, UR25, URZ, UP0 ;  /* 0x000000ff19197287 */ /* 0x000fe40008000000 */
[----:B------:R-:W-:Y:S02]  /*1f10*/  ULOP3.LUT UR17, UR17, 0xfefffff8, URZ, 0xc0, !UPT ;  /* 0xfefffff811117892 */ /* 0x000fe4000f8ec0ff */
[----:B------:R-:W-:Y:S01]  /*1f20*/  ULEA UR8, UR25, UR4, 0x3 ;  /* 0x0000000419087291 */ /* 0x000fe2000f8e18ff */
[----:B------:R-:W-:Y:S01]  /*1f30*/  LOP3.LUT R17, R17, UR9, RZ, 0x3c, !PT ;  /* 0x0000000911117c12 */ /* 0x000fe2000f8e3cff */
[----:B------:R-:W-:Y:S02]  /*1f40*/  USHF.L.U32 UR18, UR27, 0x7, URZ ;  /* 0x000000071b127899 */ /* 0x000fe400080006ff */
[----:B------:R-:W-:Y:S01]  /*1f50*/  UIADD3 UR16, UPT, UPT, UR16, 0x5300, URZ ;  /* 0x0000530010107890 */ /* 0x000fe2000fffe0ff */
[----:B-1----:R-:W-:Y:S01]  /*1f60*/  SHF.L.U32 R2, R17, 0x1f, RZ ;  /* 0x0000001f11027819 */ /* 0x002fe200000006ff */
[----:B------:R-:W-:Y:S02]  /*1f70*/  UIADD3.X UR39, UPT, UPT, URZ, UR23, URZ, UP1, !UPT ;  /* 0x00000017ff277290 */ /* 0x000fe40008ffe4ff */
[----:B------:R-:W-:Y:S01]  /*1f80*/  UIMAD UR5, UR6, 0x3000, UR4 ;  /* 0x00003000060578a4 */ /* 0x000fe2000f8e0204 */
[----:B------:R4:W1:Y:S01]  /*1f90*/  SYNCS.PHASECHK.TRANS64.TRYWAIT P0, [UR8+0x50], R2 ;  /* 0x00005002ff0075a7 */ /* 0x0008620008001108 */
[----:B------:R-:W-:Y:S02]  /*1fa0*/  UIADD3 UR32, UP0, UPT, UR22, 0x180, URZ ;  /* 0x0000018016207890 */ /* 0x000fe4000ff1e0ff */
[----:B------:R-:W-:Y:S01]  /*1fb0*/  UIADD3 UR8, UPT, UPT, UR5, 0x19300, URZ ;  /* 0x0001930005087890 */ /* 0x000fe2000fffe0ff */
[----:B------:R-:W-:Y:S01]  /*1fc0*/  UMOV UR30, 0x0 ;  /* 0x00000000001e7882 */ /* 0x000fe20000000000 */
[----:B------:R-:W-:Y:S01]  /*1fd0*/  UMOV UR31, 0x10000000 ;  /* 0x10000000001f7882 */ /* 0x000fe20000000000 */
[----:B------:R-:W-:Y:S01]  /*1fe0*/  UMOV UR19, UR35 ;  /* 0x0000002300137c82 */ /* 0x000fe20008000000 */
[----:B------:R-:W-:Y:S01]  /*1ff0*/  UMOV UR20, UR36 ;  /* 0x0000002400147c82 */ /* 0x000fe20008000000 */
[----:B------:R-:W-:Y:S01]  /*2000*/  UIADD3.X UR33, UPT, UPT, URZ, UR23, URZ, UP0, !UPT ;  /* 0x00000017ff217290 */ /* 0x000fe200087fe4ff */
[----:B------:R4:W-:Y:S01]  /*2010*/  UTMALDG.3D.2CTA [UR16], [UR38], desc[UR30] ;  /* 0x00001e10260075b4 */ /* 0x0009e20008211000 */
[----:B------:R-:W-:Y:S01]  /*2020*/  UIADD3 UR27, UPT, UPT, UR27, 0x1, URZ ;  /* 0x000000011b1b7890 */ /* 0x000fe2000fffe0ff */
[----:B------:R-:W-:Y:S01]  /*2030*/  UMOV UR12, UR36 ;  /* 0x00000024000c7c82 */ /* 0x000fe20008000000 */
[----:B------:R-:W-:Y:S01]  /*2040*/  UMOV UR9, UR17 ;  /* 0x0000001100097c82 */ /* 0x000fe20008000000 */
[----:B------:R-:W-:Y:S01]  /*2050*/  UMOV UR10, UR18 ;  /* 0x00000012000a7c82 */ /* 0x000fe20008000000 */
[----:B------:R-:W-:Y:S03]  /*2060*/  UISETP.NE.AND UP0, UPT, UR27, UR28, UPT ;  /* 0x0000001c1b00728c */ /* 0x000fe6000bf05270 */
[----:B------:R4:W-:Y:S01]  /*2070*/  UTMALDG.3D.2CTA [UR8], [UR32], desc[UR30] ;  /* 0x00001e08200075b4 */ /* 0x0009e20008211000 */
[----:B------:R-:W-:Y:S05]  /*2080*/  UMOV UR6, UR25 ;  /* 0x0000001900067c82 */ /* 0x000fea0008000000 */
[----:B----4-:R-:W-:Y:S05]  /*2090*/  BRA.U UP0, `(.L_x_39) ;  /* 0xfffffffd00487547 */ /* 0x010fea000b83ffff */
.L_x_33:
[C---:B-1----:R-:W-:Y:S01]  /*20a0*/  LEA R2, R16.reuse, UR4, 0x3 ;  /* 0x0000000410027c11 */ /* 0x042fe2000f8e18ff */
[----:B------:R-:W-:Y:S01]  /*20b0*/  NOP ;  /* 0x0000000000007918 */ /* 0x000fe20000000000 */
[----:B--2---:R-:W-:Y:S02]  /*20c0*/  SHF.L.U32 R3, R13, 0x1f, RZ ;  /* 0x0000001f0d037819 */ /* 0x004fe400000006ff */
[----:B------:R-:W-:Y:S02]  /*20d0*/  LEA R4, R16, UR4, 0x4 ;  /* 0x0000000410047c11 */ /* 0x000fe4000f8e20ff */
[----:B------:R-:W1:Y:S02]  /*20e0*/  SYNCS.PHASECHK.TRANS64.TRYWAIT P0, [R2+URZ+0xe0], R3 ;  /* 0x0000e003020075a7 */ /* 0x000e6400080011ff */
[----:B-1----:R-:W-:Y:S05]  /*20f0*/  @!P0 BRA `(.L_x_40) ;  /* 0x0000006c00f08947 */ /* 0x002fea0003800000 */
.L_x_148:
[----:B------:R-:W2:Y:S01]  /*2100*/  LDS.128 R4, [R4+0x170] ;  /* 0x0001700004047984 */ /* 0x000ea20000000c00 */
[----:B------:R-:W-:Y:S01]  /*2110*/  ISETP.GE.AND P0, PT, R37, 0x1, PT ;  /* 0x000000012500780c */ /* 0x000fe20003f06270 */
[----:B-1----:R-:W-:Y:S01]  /*2120*/  VIADD R2, R2, 0xf0 ;  /* 0x000000f002027836 */ /* 0x002fe20000000000 */
[----:B------:R-:W-:Y:S01]  /*2130*/  @!PT LDS RZ, [RZ] ;  /* 0x00000000fffff984 */ /* 0x000fe20000000800 */
[----:B------:R-:W-:Y:S01]  /*2140*/  @!PT LDS RZ, [RZ] ;  /* 0x00000000fffff984 */ /* 0x000fe20000000800 */
[----:B------:R-:W-:Y:S01]  /*2150*/  @!PT LDS RZ, [RZ] ;  /* 0x00000000fffff984 */ /* 0x000fe20000000800 */
[----:B------:R-:W-:Y:S01]  /*2160*/  @!PT LDS RZ, [RZ] ;  /* 0x00000000fffff984 */ /* 0x000fe20000000800 */
[----:B------:R1:W-:Y:S06]  /*2170*/  MEMBAR.ALL.CTA ;  /* 0x0000000000007992 */ /* 0x0003ec0000008000 */
[----:B-1----:R-:W1:Y:S01]  /*2180*/  FENCE.VIEW.ASYNC.S ;  /* 0x00000000000073c6 */ /* 0x002e620000000000 */
[----:B------:R-:W-:-:S04]  /*2190*/  PRMT R2, RZ, 0x654, R2 ;  /* 0x00000654ff027816 */ /* 0x000fc80000000002 */
[----:B-1----:R1:W-:Y:S01]  /*21a0*/  SYNCS.ARRIVE.TRANS64.RED.A1T0 RZ, [R2+URZ], RZ ;  /* 0x000000ff02ff79a7 */ /* 0x0023e200081004ff */
[----:B--2---:R-:W-:-:S13]  /*21b0*/  LOP3.LUT P2, RZ, R6, 0x1, RZ, 0xc0, !PT ;  /* 0x0000000106ff7812 */ /* 0x004fda000784c0ff */
[----:B------:R-:W-:Y:S01]  /*21c0*/  @P2 SHF.R.U32.HI R3, RZ, 0x10, R5 ;  /* 0x00000010ff032819 */ /* 0x000fe20000011605 */
[----:B------:R-:W-:Y:S01]  /*21d0*/  VOTEU.ANY UP0, P2 ;  /* 0x0000000000ff7886 */ /* 0x000fe20001000100 */
[----:B------:R-:W-:Y:S02]  /*21e0*/  @P2 MOV R10, R4 ;  /* 0x00000004000a2202 */ /* 0x000fe40000000f00 */
[----:B------:R-:W-:Y:S02]  /*21f0*/  @P2 R2UR.BROADCAST UR5, R3 ;  /* 0x00000000030522ca */ /* 0x000fe400008e0000 */
[----:B------:R-:W-:-:S11]  /*2200*/  @P2 LOP3.LUT R9, R5, 0xffff, RZ, 0xc0, !PT ;  /* 0x0000ffff05092812 */ /* 0x000fd600078ec0ff */
[----:B------:R-:W-:Y:S01]  /*2210*/  @UP0 UMOV UR36, UR5 ;  /* 0x0000000500240c82 */ /* 0x000fe20008000000 */
[----:B-1----:R-:W-:Y:S05]  /*2220*/  @!P0 BRA `(.L_x_41) ;  /* 0x0000000000b88947 */ /* 0x002fea0003800000 */
[----:B------:R-:W3:Y:S01]  /*2230*/  LDC.64 R4, c[0x0][0xb18] ;  /* 0x0002c600ff047b82 */ /* 0x000ee20000000a00 */
[----:B------:R-:W-:-:S07]  /*2240*/  ISETP.NE.AND P3, PT, R37, 0x1, PT ;  /* 0x000000012500780c */ /* 0x000fce0003f65270 */
[----:B------:R-:W1:Y:S08]  /*2250*/  LDC.64 R6, c[0x0][0xb10] ;  /* 0x0002c400ff067b82 */ /* 0x000e700000000a00 */
[----:B------:R-:W2:Y:S08]  /*2260*/  LDC R14, c[0x0][0xb20] ;  /* 0x0002c800ff0e7b82 */ /* 0x000eb00000000800 */
[----:B------:R-:W4:Y:S01]  /*2270*/  LDC R15, c[0x0][0xb0c] ;  /* 0x0002c300ff0f7b82 */ /* 0x000f220000000800 */
[----:B---3--:R-:W-:Y:S01]  /*2280*/  IMAD.HI.U32 R21, R0, R5, RZ ;  /* 0x0000000500157227 */ /* 0x008fe200078e00ff */
[----:B------:R-:W-:-:S03]  /*2290*/  ISETP.NE.AND P0, PT, R4, 0x1, PT ;  /* 0x000000010400780c */ /* 0x000fc60003f05270 */
[----:B------:R-:W-:-:S03]  /*22a0*/  IMAD.HI.U32 R5, R9, R5, RZ ;  /* 0x0000000509057227 */ /* 0x000fc600078e00ff */
[----:B------:R-:W3:Y:S01]  /*22b0*/  LDC.64 R2, c[0x0][0xb28] ;  /* 0x0002ca00ff027b82 */ /* 0x000ee20000000a00 */
[----:B-1----:R-:W-:-:S04]  /*22c0*/  IMAD.HI.U32 R22, R8, R6, RZ ;  /* 0x0000000608167227 */ /* 0x002fc800078e00ff */
[----:B------:R-:W-:Y:S01]  /*22d0*/  IMAD.HI.U32 R23, R10, R6, RZ ;  /* 0x000000060a177227 */ /* 0x000fe200078e00ff */
[----:B------:R-:W-:Y:S02]  /*22e0*/  SHF.R.U32.HI R22, RZ, R7, R22 ;  /* 0x00000007ff167219 */ /* 0x000fe40000011616 */
[-C--:B--2---:R-:W-:Y:S02]  /*22f0*/  SHF.R.U32.HI R21, RZ, R14.reuse, R21 ;  /* 0x0000000eff157219 */ /* 0x084fe40000011615 */
[----:B------:R-:W-:Y:S02]  /*2300*/  SHF.R.U32.HI R5, RZ, R14, R5 ;  /* 0x0000000eff057219 */ /* 0x000fe40000011605 */
[----:B------:R-:W-:Y:S02]  /*2310*/  SEL R21, R0, R21, !P0 ;  /* 0x0000001500157207 */ /* 0x000fe40004000000 */
[----:B------:R-:W-:Y:S02]  /*2320*/  SHF.R.U32.HI R23, RZ, R7, R23 ;  /* 0x00000007ff177219 */ /* 0x000fe40000011617 */
[----:B----4-:R-:W-:-:S02]  /*2330*/  ISETP.NE.AND P1, PT, R15, 0x1, PT ;  /* 0x000000010f00780c */ /* 0x010fc40003f25270 */
[----:B------:R-:W-:Y:S02]  /*2340*/  SEL R5, R9, R5, !P0 ;  /* 0x0000000509057207 */ /* 0x000fe40004000000 */
[----:B------:R-:W-:Y:S02]  /*2350*/  SEL R22, R8, R22, !P1 ;  /* 0x0000001608167207 */ /* 0x000fe40004800000 */
[----:B------:R-:W-:Y:S01]  /*2360*/  SEL R23, R10, R23, !P1 ;  /* 0x000000170a177207 */ /* 0x000fe20004800000 */
[----:B---3--:R-:W-:-:S04]  /*2370*/  IMAD.HI.U32 R20, R21, R2, RZ ;  /* 0x0000000215147227 */ /* 0x008fc800078e00ff */
        /* <DEDUP_REMOVED lines=10> */
[----:B------:R-:W-:-:S04]  /*2420*/  @!P0 IMAD.HI.U32 R7, R23, R2, RZ ;  /* 0x0000000217078227 */ /* 0x000fc800078e00ff */
[----:B------:R-:W-:Y:S01]  /*2430*/  IMAD.MOV R2, RZ, RZ, -R6 ;  /* 0x000000ffff027224 */ /* 0x000fe200078e0a06 */
[----:B------:R-:W-:Y:S02]  /*2440*/  @!P0 SHF.R.U32.HI R3, RZ, R3, R7 ;  /* 0x00000003ff038219 */ /* 0x000fe40000011607 */
[----:B------:R-:W-:Y:S01]  /*2450*/  IADD3 R7, PT, PT, -R5, RZ, RZ ;  /* 0x000000ff05077210 */ /* 0x000fe20007ffe1ff */
[----:B------:R-:W-:Y:S01]  /*2460*/  IMAD R2, R37, R2, R5 ;  /* 0x0000000225027224 */ /* 0x000fe200078e0205 */
        /* <DEDUP_REMOVED lines=10> */
.L_x_41:
[----:B------:R-:W1:Y:S02]  /*2510*/  LDCU UR5, c[0x0][0xb30] ;  /* 0x00016600ff0577ac */ /* 0x000e640008000800 */
[----:B-1----:R-:W-:-:S09]  /*2520*/  UISETP.NE.AND UP0, UPT, UR5, 0x1, UPT ;  /* 0x000000010500788c */ /* 0x002fd2000bf05270 */
[----:B------:R-:W-:Y:S05]  /*2530*/  BRA.U UP0, `(.L_x_42) ;  /* 0x0000000100407547 */ /* 0x000fea000b800000 */
[----:B------:R-:W1:Y:S08]  /*2540*/  LDC.64 R4, c[0x0][0xb10] ;  /* 0x0002c400ff047b82 */ /* 0x000e700000000a00 */
[----:B------:R-:W2:Y:S08]  /*2550*/  LDC.64 R2, c[0x0][0xb18] ;  /* 0x0002c600ff027b82 */ /* 0x000eb00000000a00 */
[----:B------:R-:W4:Y:S08]  /*2560*/  LDC R6, c[0x0][0xb20] ;  /* 0x0002c800ff067b82 */ /* 0x000f300000000800 */
[----:B------:R-:W3:Y:S01]  /*2570*/  LDC R7, c[0x0][0xb0c] ;  /* 0x0002c300ff077b82 */ /* 0x000ee20000000800 */
[----:B-1----:R-:W-:-:S05]  /*2580*/  IMAD.HI.U32 R4, R10, R4, RZ ;  /* 0x000000040a047227 */ /* 0x002fca00078e00ff */
[----:B------:R-:W-:Y:S01]  /*2590*/  SHF.R.U32.HI R4, RZ, R5, R4 ;  /* 0x00000005ff047219 */ /* 0x000fe20000011604 */
[----:B--2---:R-:W-:Y:S01]  /*25a0*/  IMAD.HI.U32 R3, R9, R3, RZ ;  /* 0x0000000309037227 */ /* 0x004fe200078e00ff */
[----:B------:R-:W-:-:S04]  /*25b0*/  ISETP.NE.AND P0, PT, R2, 0x1, PT ;  /* 0x000000010200780c */ /* 0x000fc80003f05270 */
[----:B----4-:R-:W-:-:S04]  /*25c0*/  SHF.R.U32.HI R3, RZ, R6, R3 ;  /* 0x00000006ff037219 */ /* 0x010fc80000011603 */
[----:B------:R-:W-:Y:S02]  /*25d0*/  SEL R3, R9, R3, !P0 ;  /* 0x0000000309037207 */ /* 0x000fe40004000000 */
[----:B---3--:R-:W-:-:S04]  /*25e0*/  ISETP.NE.AND P1, PT, R7, 0x1, PT ;  /* 0x000000010700780c */ /* 0x008fc80003f25270 */
[----:B------:R-:W-:-:S05]  /*25f0*/  SEL R4, R10, R4, !P1 ;  /* 0x000000040a047207 */ /* 0x000fca0004800000 */
[----:B------:R-:W-:Y:S02]  /*2600*/  IMAD.IADD R5, R3, 0x1, -R4 ;  /* 0x0000000103057824 */ /* 0x000fe400078e0a04 */
[----:B------:R-:W-:Y:S02]  /*2610*/  IMAD.IADD R3, R4, 0x1, -R3 ;  /* 0x0000000104037824 */ /* 0x000fe400078e0a03 */
[----:B------:R-:W-:Y:S02]  /*2620*/  IMAD R10, R5, R7, R10 ;  /* 0x00000007050a7224 */ /* 0x000fe400078e020a */
[----:B------:R-:W-:-:S07]  /*2630*/  IMAD R9, R3, R2, R9 ;  /* 0x0000000203097224 */ /* 0x000fce00078e0209 */
.L_x_42:
[----:B------:R-:W-:Y:S01]  /*2640*/  VIADD R16, R16, 0x1 ;  /* 0x0000000110107836 */ /* 0x000fe20000000000 */
[----:B------:R-:W-:Y:S01]  /*2650*/  PLOP3.LUT P1, PT, PT, PT, PT, 0x80, 0x8 ;  /* 0x000000000008781c */ /* 0x000fe20003f2f070 */
[----:B------:R-:W-:Y:S02]  /*2660*/  IMAD.IADD R14, R10, 0x1, R97 ;  /* 0x000000010a0e7824 */ /* 0x000fe400078e0261 */
[----:B------:R-:W-:Y:S01]  /*2670*/  IMAD.IADD R15, R9, 0x1, R96 ;  /* 0x00000001090f7824 */ /* 0x000fe200078e0260 */
[----:B------:R-:W-:-:S04]  /*2680*/  ISETP.NE.AND P0, PT, R16, 0x2, PT ;  /* 0x000000021000780c */ /* 0x000fc80003f05270 */
[----:B------:R-:W-:Y:S02]  /*2690*/  SEL R2, RZ, 0x1, P0 ;  /* 0x00000001ff027807 */ /* 0x000fe40000000000 */
[----:B------:R-:W-:Y:S02]  /*26a0*/  SEL R16, R16, RZ, P0 ;  /* 0x000000ff10107207 */ /* 0x000fe40000000000 */
[----:B------:R-:W-:Y:S01]  /*26b0*/  LOP3.LUT R13, R13, R2, RZ, 0x3c, !PT ;  /* 0x000000020d0d7212 */ /* 0x000fe200078e3cff */
[----:B------:R-:W-:Y:S06]  /*26c0*/  @P2 BRA `(.L_x_43) ;  /* 0xfffffff000582947 */ /* 0x000fec000383ffff */
[----:B------:R-:W-:Y:S01]  /*26d0*/  UIADD3 UR4, UPT, UPT, UR4, 0x50, URZ ;  /* 0x0000005004047890 */ /* 0x000fe2000fffe0ff */
[----:B------:R-:W-:-:S03]  /*26e0*/  SHF.L.U32 R2, R17, 0x1f, RZ ;  /* 0x0000001f11027819 */ /* 0x000fc600000006ff */
[----:B------:R-:W-:-:S09]  /*26f0*/  ULEA UR5, UR25, UR4, 0x3 ;  /* 0x0000000419057291 */ /* 0x000fd2000f8e18ff */
[----:B------:R-:W1:Y:S02]  /*2700*/  SYNCS.PHASECHK.TRANS64.TRYWAIT P0, [UR5], R2 ;  /* 0x00000002ff0075a7 */ /* 0x000e640008001105 */
[----:B-1----:R-:W-:Y:S05]  /*2710*/  @!P0 BRA `(.L_x_44) ;  /* 0x00000068007c8947 */ /* 0x002fea0003800000 */
.L_x_150:
[----:B------:R-:W-:-:S04]  /*2720*/  UIADD3 UR6, UPT, UPT, UR25, 0x1, URZ ;  /* 0x0000000119067890 */ /* 0x000fc8000fffe0ff */
[----:B------:R-:W-:-:S04]  /*2730*/  UISETP.NE.AND UP0, UPT, UR6, 0xa, UPT ;  /* 0x0000000a0600788c */ /* 0x000fc8000bf05270 */
[----:B------:R-:W-:Y:S02]  /*2740*/  USEL UR7, URZ, 0x1, UP0 ;  /* 0x00000001ff077887 */ /* 0x000fe40008000000 */
[----:B------:R-:W-:-:S04]  /*2750*/  USEL UR6, UR6, URZ, UP0 ;  /* 0x000000ff06067287 */ /* 0x000fc80008000000 */
[----:B------:R-:W-:Y:S01]  /*2760*/  ULEA UR5, UR6, UR4, 0x3 ;  /* 0x0000000406057291 */ /* 0x000fe2000f8e18ff */
[----:B-1----:R-:W-:-:S04]  /*2770*/  LOP3.LUT R2, R17, UR7, RZ, 0x3c, !PT ;  /* 0x0000000711027c12 */ /* 0x002fc8000f8e3cff */
[----:B------:R-:W-:-:S04]  /*2780*/  SHF.L.U32 R3, R2, 0x1f, RZ ;  /* 0x0000001f02037819 */ /* 0x000fc800000006ff */
[----:B------:R-:W1:Y:S02]  /*2790*/  SYNCS.PHASECHK.TRANS64.TRYWAIT P0, [UR5], R3 ;  /* 0x00000003ff0075a7 */ /* 0x000e640008001105 */
[----:B-1----:R-:W-:Y:S05]  /*27a0*/  @!P0 BRA `(.L_x_45) ;  /* 0x0000006800708947 */ /* 0x002fea0003800000 */
.L_x_152:
[----:B------:R-:W-:-:S04]  /*27b0*/  UIADD3 UR6, UPT, UPT, UR6, 0x1, URZ ;  /* 0x0000000106067890 */ /* 0x000fc8000fffe0ff */
[----:B------:R-:W-:-:S04]  /*27c0*/  UISETP.NE.AND UP0, UPT, UR6, 0xa, UPT ;  /* 0x0000000a0600788c */ /* 0x000fc8000bf05270 */
[----:B------:R-:W-:Y:S02]  /*27d0*/  USEL UR7, URZ, 0x1, UP0 ;  /* 0x00000001ff077887 */ /* 0x000fe40008000000 */
[----:B------:R-:W-:-:S04]  /*27e0*/  USEL UR6, UR6, URZ, UP0 ;  /* 0x000000ff06067287 */ /* 0x000fc80008000000 */
[----:B------:R-:W-:Y:S01]  /*27f0*/  ULEA UR5, UR6, UR4, 0x3 ;  /* 0x0000000406057291 */ /* 0x000fe2000f8e18ff */
[----:B------:R-:W-:-:S04]  /*2800*/  LOP3.LUT R2, R2, UR7, RZ, 0x3c, !PT ;  /* 0x0000000702027c12 */ /* 0x000fc8000f8e3cff */
[----:B-1----:R-:W-:-:S04]  /*2810*/  SHF.L.U32 R3, R2, 0x1f, RZ ;  /* 0x0000001f02037819 */ /* 0x002fc800000006ff */
[----:B------:R-:W1:Y:S02]  /*2820*/  SYNCS.PHASECHK.TRANS64.TRYWAIT P0, [UR5], R3 ;  /* 0x00000003ff0075a7 */ /* 0x000e640008001105 */
[----:B-1----:R-:W-:Y:S05]  /*2830*/  @!P0 BRA `(.L_x_46) ;  /* 0x0000006800648947 */ /* 0x002fea0003800000 */
.L_x_154:
        /* <DEDUP_REMOVED lines=9> */
.L_x_156:
        /* <DEDUP_REMOVED lines=9> */
.L_x_158:
        /* <DEDUP_REMOVED lines=9> */
.L_x_160:
        /* <DEDUP_REMOVED lines=9> */
.L_x_162:
        /* <DEDUP_REMOVED lines=9> */
.L_x_164:
        /* <DEDUP_REMOVED lines=9> */
.L_x_166:
[----:B------:R-:W-:-:S04]  /*2ba0*/  UIADD3 UR6, UPT, UPT, UR6, 0x1, URZ ;  /* 0x0000000106067890 */ /* 0x000fc8000fffe0ff */
[----:B------:R-:W-:-:S04]  /*2bb0*/  UISETP.NE.AND UP0, UPT, UR6, 0xa, UPT ;  /* 0x0000000a0600788c */ /* 0x000fc8000bf05270 */
[----:B------:R-:W-:Y:S02]  /*2bc0*/  USEL UR5, URZ, 0x1, UP0 ;  /* 0x00000001ff057887 */ /* 0x000fe40008000000 */
[----:B------:R-:W-:-:S04]  /*2bd0*/  USEL UR6, UR6, URZ, UP0 ;  /* 0x000000ff06067287 */ /* 0x000fc80008000000 */
[----:B------:R-:W-:Y:S01]  /*2be0*/  ULEA UR6, UR6, UR4, 0x3 ;  /* 0x0000000406067291 */ /* 0x000fe2000f8e18ff */
[----:B------:R-:W-:-:S04]  /*2bf0*/  LOP3.LUT R2, R2, UR5, RZ, 0x3c, !PT ;  /* 0x0000000502027c12 */ /* 0x000fc8000f8e3cff */
[----:B------:R-:W-:Y:S01]  /*2c00*/  SHF.L.U32 R2, R2, 0x1f, RZ ;  /* 0x0000001f02027819 */ /* 0x000fe200000006ff */
[----:B-1-3--:R-:W-:-:S07]  /*2c10*/  IMAD.U32 R0, RZ, RZ, UR6 ;  /* 0x00000006ff007e24 */ /* 0x00afce000f8e00ff */
.L_x_53:
[----:B-1----:R1:W2:Y:S02]  /*2c20*/  SYNCS.PHASECHK.TRANS64.TRYWAIT P0, [R0+URZ], R2 ;  /* 0x00000002000075a7 */ /* 0x0022a400080011ff */
[----:B--2---:R-:W-:Y:S05]  /*2c30*/  @!P0 NANOSLEEP.SYNCS 0x989680 ;  /* 0x009896800000895d */ /* 0x004fea0003900000 */
[----:B------:R-:W2:Y:S02]  /*2c40*/  @!P0 SYNCS.PHASECHK.TRANS64 P0, [R0+URZ], R2 ;  /* 0x00000002000085a7 */ /* 0x000ea400080010ff */
[----:B--2---:R-:W-:Y:S05]  /*2c50*/  @P0 EXIT ;  /* 0x000000000000094d */ /* 0x004fea0003800000 */
[----:B------:R-:W-:Y:S05]  /*2c60*/  BRA `(.L_x_53) ;  /* 0xfffffffc00ec7947 */ /* 0x000fea000383ffff */
.L_x_23:
[----:B------:R-:W-:-:S04]  /*2c70*/  UISETP.NE.AND UP1, UPT, UR37, URZ, UPT ;  /* 0x000000ff2500728c */ /* 0x000fc8000bf25270 */
[----:B------:R-:W-:-:S09]  /*2c80*/  UISETP.NE.OR UP1, UPT, UR10, 0x1, UP1 ;  /* 0x000000010a00788c */ /* 0x000fd20008f25670 */
[----:B------:R-:W-:Y:S05]  /*2c90*/  BRA.U UP1, `(.L_x_54) ;  /* 0x00000005014c7547 */ /* 0x000fea000b800000 */
[----:B------:R-:W-:Y:S01]  /*2ca0*/  HFMA2 R11, -RZ, RZ, 0, 0 ;  /* 0x00000000ff0b7431 */ /* 0x000fe200000001ff */
[----:B------:R-:W-:Y:S01]  /*2cb0*/  ISETP.GE.U32.AND P2, PT, R10, 0x2, PT ;  /* 0x000000020a00780c */ /* 0x000fe20003f46070 */
[----:B------:R-:W-:Y:S01]  /*2cc0*/  IMAD.MOV.U32 R12, RZ, RZ, 0x1 ;  /* 0x00000001ff0c7424 */ /* 0x000fe200078e00ff */
[----:B------:R-:W-:Y:S01]  /*2cd0*/  CS2R R8, SRZ ;  /* 0x0000000000087805 */ /* 0x000fe2000001ff00 */
[----:B------:R-:W-:Y:S01]  /*2ce0*/  IMAD.MOV.U32 R3, RZ, RZ, RZ ;  /* 0x000000ffff037224 */ /* 0x000fe200078e00ff */
[----:B------:R-:W-:Y:S01]  /*2cf0*/  UMOV UR4, 0x400 ;  /* 0x0000040000047882 */ /* 0x000fe20000000000 */
[----:B------:R-:W-:Y:S01]  /*2d00*/  UMOV UR6, URZ ;  /* 0x000000ff00067c82 */ /* 0x000fe20008000000 */
[----:B------:R-:W-:-:S12]  /*2d10*/  ULEA UR37, UR37, UR4, 0x18 ;  /* 0x0000000425257291 */ /* 0x000fd8000f8ec0ff */
.L_x_58:
[----:B------:R-:W-:Y:S02]  /*2d20*/  LEA R0, R3, UR37, 0x3 ;  /* 0x0000002503007c11 */ /* 0x000fe4000f8e18ff */
[----:B------:R-:W-:-:S03]  /*2d30*/  SHF.L.U32 R4, R8, 0x1f, RZ ;  /* 0x0000001f08047819 */ /* 0x000fc600000006ff */
[----:B------:R-:W-:Y:S01]  /*2d40*/  VIADD R5, R0, 0x150 ;  /* 0x0000015000057836 */ /* 0x000fe20000000000 */
[----:B------:R-:W1:Y:S02]  /*2d50*/  SYNCS.PHASECHK.TRANS64.TRYWAIT P0, [R0+URZ+0x140], R4 ;  /* 0x00014004000075a7 */ /* 0x000e6400080011ff */
[----:B-1----:R-:W-:Y:S05]  /*2d60*/  @!P0 BRA `(.L_x_55) ;  /* 0x0000006400c08947 */ /* 0x002fea0003800000 */
.L_x_167:
[----:B------:R-:W-:Y:S01]  /*2d70*/  ULEA UR5, UR6, UR37, 0x3 ;  /* 0x0000002506057291 */ /* 0x000fe2000f8e18ff */
[----:B-1----:R-:W-:Y:S01]  /*2d80*/  PRMT R0, RZ, 0x654, R5 ;  /* 0x00000654ff007816 */ /* 0x002fe20000000005 */
[----:B------:R-:W-:Y:S01]  /*2d90*/  @!P2 IMAD.MOV.U32 R4, RZ, RZ, 0x10 ;  /* 0x00000010ff04a424 */ /* 0x000fe200078e00ff */
[----:B------:R-:W-:Y:S01]  /*2da0*/  SHF.L.U32 R5, R12, 0x1f, RZ ;  /* 0x0000001f0c057819 */ /* 0x000fe200000006ff */
[----:B------:R-:W-:Y:S01]  /*2db0*/  UIADD3 UR4, UPT, UPT, UR5, 0xe0, URZ ;  /* 0x000000e005047890 */ /* 0x000fe2000fffe0ff */
[----:B------:R1:W-:Y:S05]  /*2dc0*/  SYNCS.ARRIVE.TRANS64.RED.A1T0 RZ, [R0+URZ], RZ ;  /* 0x000000ff00ff79a7 */ /* 0x0003ea00081004ff */
[----:B------:R-:W-:Y:S01]  /*2dd0*/  IMAD.U32 R6, RZ, RZ, UR4 ;  /* 0x00000004ff067e24 */ /* 0x000fe2000f8e00ff */
[----:B------:R-:W2:Y:S04]  /*2de0*/  SYNCS.PHASECHK.TRANS64.TRYWAIT P0, [UR5+0xf0], R5 ;  /* 0x0000f005ff0075a7 */ /* 0x000ea80008001105 */
[----:B------:R-:W-:Y:S01]  /*2df0*/  PRMT R6, R10, 0x654, R6 ;  /* 0x000006540a067816 */ /* 0x000fe20000000006 */
[----:B-12---:R-:W-:Y:S06]  /*2e00*/  @!P0 BRA `(.L_x_56) ;  /* 0x0000006400ac8947 */ /* 0x006fec0003800000 */
.L_x_169:
[----:B------:R-:W-:Y:S01]  /*2e10*/  ULEA UR4, UR6, UR37, 0x4 ;  /* 0x0000002506047291 */ /* 0x000fe2000f8e20ff */
[----:B------:R-:W-:Y:S01]  /*2e20*/  SEL R2, R6, R2, !P2 ;  /* 0x0000000206027207 */ /* 0x000fe20005000000 */
[----:B------:R-:W-:Y:S01]  /*2e30*/  UIADD3 UR5, UPT, UPT, UR5, 0xe0, URZ ;  /* 0x000000e005057890 */ /* 0x000fe2000fffe0ff */
[----:B-1----:R-:W-:Y:S01]  /*2e40*/  LEA R0, R11, UR37, 0x3 ;  /* 0x000000250b007c11 */ /* 0x002fe2000f8e18ff */
[----:B------:R-:W-:Y:S01]  /*2e50*/  UIADD3 UR4, UPT, UPT, UR4, 0x170, URZ ;  /* 0x0000017004047890 */ /* 0x000fe2000fffe0ff */
[----:B------:R1:W-:Y:S01]  /*2e60*/  @!P2 SYNCS.ARRIVE.TRANS64.RED RZ, [R2+URZ], R4 ;  /* 0x0000000402ffa9a7 */ /* 0x0003e200080004ff */
[----:B------:R-:W-:Y:S01]  /*2e70*/  UIADD3 UR6, UPT, UPT, UR6, 0x1, URZ ;  /* 0x0000000106067890 */ /* 0x000fe2000fffe0ff */
[----:B------:R-:W-:-:S03]  /*2e80*/  VIADD R3, R3, 0x1 ;  /* 0x0000000103037836 */ /* 0x000fc60000000000 */
[----:B------:R-:W-:Y:S02]  /*2e90*/  UISETP.NE.AND UP0, UPT, UR6, 0x2, UPT ;  /* 0x000000020600788c */ /* 0x000fe4000bf05270 */
[----:B------:R-:W-:Y:S01]  /*2ea0*/  ISETP.NE.AND P0, PT, R3, 0x2, PT ;  /* 0x000000020300780c */ /* 0x000fe20003f05270 */
[----:B------:R-:W-:Y:S06]  /*2eb0*/  UGETNEXTWORKID.BROADCAST [UR4], [UR5] ;  /* 0x00000000040073ca */ /* 0x000fec0008000100 */
[----:B------:R-:W-:Y:S02]  /*2ec0*/  USEL UR4, URZ, 0x1, UP0 ;  /* 0x00000001ff047887 */ /* 0x000fe40008000000 */
[----:B------:R-:W-:-:S04]  /*2ed0*/  USEL UR6, UR6, URZ, UP0 ;  /* 0x000000ff06067287 */ /* 0x000fc80008000000 */
[----:B------:R-:W-:Y:S02]  /*2ee0*/  LOP3.LUT R12, R12, UR4, RZ, 0x3c, !PT ;  /* 0x000000040c0c7c12 */ /* 0x000fe4000f8e3cff */
[----:B-1----:R-:W-:-:S04]  /*2ef0*/  SHF.L.U32 R4, R9, 0x1f, RZ ;  /* 0x0000001f09047819 */ /* 0x002fc800000006ff */
[----:B------:R-:W1:Y:S02]  /*2f00*/  SYNCS.PHASECHK.TRANS64.TRYWAIT P1, [R0+URZ+0xe0], R4 ;  /* 0x0000e004000075a7 */ /* 0x000e6400080211ff */
[----:B-1----:R-:W-:Y:S05]  /*2f10*/  @!P1 BRA `(.L_x_57) ;  /* 0x0000006400809947 */ /* 0x002fea0003800000 */
.L_x_170:
[----:B-1----:R-:W-:Y:S01]  /*2f20*/  LEA R4, R11, UR37, 0x4 ;  /* 0x000000250b047c11 */ /* 0x002fe2000f8e20ff */
[----:B------:R-:W-:Y:S01]  /*2f30*/  VIADD R0, R0, 0xf0 ;  /* 0x000000f000007836 */ /* 0x000fe20000000000 */
[----:B------:R-:W-:Y:S01]  /*2f40*/  SEL R3, R3, RZ, P0 ;  /* 0x000000ff03037207 */ /* 0x000fe20000000000 */
[----:B------:R-:W-:-:S03]  /*2f50*/  VIADD R11, R11, 0x1 ;  /* 0x000000010b0b7836 */ /* 0x000fc60000000000 */
[----:B------:R-:W1:Y:S01]  /*2f60*/  LDS.128 R4, [R4+0x170] ;  /* 0x0001700004047984 */ /* 0x000e620000000c00 */
[----:B------:R-:W-:Y:S02]  /*2f70*/  PRMT R0, RZ, 0x654, R0 ;  /* 0x00000654ff007816 */ /* 0x000fe40000000000 */
[C---:B------:R-:W-:Y:S01]  /*2f80*/  ISETP.NE.AND P1, PT, R11.reuse, 0x2, PT ;  /* 0x000000020b00780c */ /* 0x040fe20003f25270 */
[----:B------:R-:W-:Y:S01]  /*2f90*/  @!PT LDS RZ, [RZ] ;  /* 0x00000000fffff984 */ /* 0x000fe20000000800 */
[----:B------:R-:W-:Y:S01]  /*2fa0*/  @!PT LDS RZ, [RZ] ;  /* 0x00000000fffff984 */ /* 0x000fe20000000800 */
[----:B------:R-:W-:Y:S01]  /*2fb0*/  @!PT LDS RZ, [RZ] ;  /* 0x00000000fffff984 */ /* 0x000fe20000000800 */
[----:B------:R-:W-:Y:S01]  /*2fc0*/  @!PT LDS RZ, [RZ] ;  /* 0x00000000fffff984 */ /* 0x000fe20000000800 */
[----:B------:R2:W-:Y:S06]  /*2fd0*/  MEMBAR.ALL.CTA ;  /* 0x0000000000007992 */ /* 0x0005ec0000008000 */
[----:B--2---:R-:W2:Y:S01]  /*2fe0*/  FENCE.VIEW.ASYNC.S ;  /* 0x00000000000073c6 */ /* 0x004ea20000000000 */
[----:B------:R-:W-:Y:S01]  /*2ff0*/  SEL R11, R11, RZ, P1 ;  /* 0x000000ff0b0b7207 */ /* 0x000fe20000800000 */
[----:B--2---:R2:W-:Y:S01]  /*3000*/  SYNCS.ARRIVE.TRANS64.RED.A1T0 RZ, [R0+URZ], RZ ;  /* 0x000000ff00ff79a7 */ /* 0x0045e200081004ff */
[----:B-1----:R-:W-:-:S02]  /*3010*/  LOP3.LUT P3, RZ, R6, 0x1, RZ, 0xc0, !PT ;  /* 0x0000000106ff7812 */ /* 0x002fc4000786c0ff */
[----:B------:R-:W-:-:S04]  /*3020*/  SEL R4, RZ, 0x1, P1 ;  /* 0x00000001ff047807 */ /* 0x000fc80000800000 */
[----:B------:R-:W-:Y:S02]  /*3030*/  LOP3.LUT R9, R9, R4, RZ, 0x3c, !PT ;  /* 0x0000000409097212 */ /* 0x000fe400078e3cff */
[----:B--2---:R-:W-:-:S04]  /*3040*/  SEL R0, RZ, 0x1, P0 ;  /* 0x00000001ff007807 */ /* 0x004fc80000000000 */
[----:B------:R-:W-:Y:S01]  /*3050*/  LOP3.LUT R8, R8, R0, RZ, 0x3c, !PT ;  /* 0x0000000008087212 */ /* 0x000fe200078e3cff */
[----:B------:R-:W-:Y:S06]  /*3060*/  @P3 BRA `(.L_x_58) ;  /* 0xfffffffc002c3947 */ /* 0x000fec000383ffff */
[----:B------:R-:W-:Y:S01]  /*3070*/  ULEA UR5, UR6, UR37, 0x3 ;  /* 0x0000002506057291 */ /* 0x000fe2000f8e18ff */
[----:B------:R-:W-:-:S08]  /*3080*/  SHF.L.U32 R2, R12, 0x1f, RZ ;  /* 0x0000001f0c027819 */ /* 0x000fd000000006ff */
[----:B------:R-:W1:Y:S02]  /*3090*/  SYNCS.PHASECHK.TRANS64 P0, [UR5+0xf0], R2 ;  /* 0x0000f002ff0075a7 */ /* 0x000e640008001005 */
[----:B-1----:R-:W-:Y:S05]  /*30a0*/  @P0 BRA `(.L_x_59) ;  /* 0x0000000000080947 */ /* 0x002fea0003800000 */
[----:B------:R-:W1:Y:S02]  /*30b0*/  SYNCS.PHASECHK.TRANS64.TRYWAIT P0, [UR5+0xf0], R2 ;  /* 0x0000f002ff0075a7 */ /* 0x000e640008001105 */
[----:B-1----:R-:W-:Y:S05]  /*30c0*/  @!P0 BRA `(.L_x_60) ;  /* 0x0000006400288947 */ /* 0x002fea0003800000 */
.L_x_59:
[----:B------:R-:W-:-:S04]  /*30d0*/  UIADD3 UR4, UPT, UPT, UR6, 0x1, URZ ;  /* 0x0000000106047890 */ /* 0x000fc8000fffe0ff */
[----:B------:R-:W-:-:S04]  /*30e0*/  UISETP.NE.AND UP0, UPT, UR4, 0x2, UPT ;  /* 0x000000020400788c */ /* 0x000fc8000bf05270 */
[----:B------:R-:W-:Y:S02]  /*30f0*/  USEL UR7, URZ, 0x1, UP0 ;  /* 0x00000001ff077887 */ /* 0x000fe40008000000 */
[----:B------:R-:W-:-:S04]  /*3100*/  USEL UR4, UR4, URZ, UP0 ;  /* 0x000000ff04047287 */ /* 0x000fc80008000000 */
[----:B------:R-:W-:Y:S01]  /*3110*/  ULEA UR4, UR4, UR37, 0x3 ;  /* 0x0000002504047291 */ /* 0x000fe2000f8e18ff */
[----:B-1----:R-:W-:-:S04]  /*3120*/  LOP3.LUT R2, R12, UR7, RZ, 0x3c, !PT ;  /* 0x000000070c027c12 */ /* 0x002fc8000f8e3cff */
[----:B------:R-:W-:-:S04]  /*3130*/  SHF.L.U32 R0, R2, 0x1f, RZ ;  /* 0x0000001f02007819 */ /* 0x000fc800000006ff */
[----:B------:R-:W1:Y:S02]  /*3140*/  SYNCS.PHASECHK.TRANS64 P0, [UR4+0xf0], R0 ;  /* 0x0000f000ff0075a7 */ /* 0x000e640008001004 */
[----:B-1----:R-:W-:Y:S05]  /*3150*/  @P0 EXIT ;  /* 0x000000000000094d */ /* 0x002fea0003800000 */
[----:B------:R-:W-:Y:S02]  /*3160*/  SHF.L.U32 R2, R2, 0x1f, RZ ;  /* 0x0000001f02027819 */ /* 0x000fe400000006ff */
[----:B------:R-:W-:-:S07]  /*3170*/  MOV R0, UR4 ;  /* 0x0000000400007c02 */ /* 0x000fce0008000f00 */
.L_x_61:
[----:B-1----:R1:W2:Y:S02]  /*3180*/  SYNCS.PHASECHK.TRANS64.TRYWAIT P0, [R0+URZ+0xf0], R2 ;  /* 0x0000f002000075a7 */ /* 0x0022a400080011ff */
[----:B--2---:R-:W-:Y:S05]  /*3190*/  @!P0 NANOSLEEP.SYNCS 0x989680 ;  /* 0x009896800000895d */ /* 0x004fea0003900000 */
[----:B------:R-:W2:Y:S02]  /*31a0*/  @!P0 SYNCS.PHASECHK.TRANS64 P0, [R0+URZ+0xf0], R2 ;  /* 0x0000f002000085a7 */ /* 0x000ea400080010ff */
[----:B--2---:R-:W-:Y:S05]  /*31b0*/  @P0 EXIT ;  /* 0x000000000000094d */ /* 0x004fea0003800000 */
[----:B------:R-:W-:Y:S05]  /*31c0*/  BRA `(.L_x_61) ;  /* 0xfffffffc00ec7947 */ /* 0x000fea000383ffff */
.L_x_54:
[----:B------:R-:W-:Y:S05]  /*31d0*/  BRA.U UP4, `(.L_x_62) ;  /* 0x0000001104d87547 */ /* 0x000fea000b800000 */
[----:B------:R-:W-:Y:S01]  /*31e0*/  UMOV UR4, 0x40 ;  /* 0x0000004000047882 */ /* 0x000fe20000000000 */
[----:B------:R-:W-:Y:S01]  /*31f0*/  NOP ;  /* 0x0000000000007918 */ /* 0x000fe20000000000 */
[----:B------:R-:W-:Y:S01]  /*3200*/  ULEA UR4, UR37, UR4, 0x18 ;  /* 0x0000000425047291 */ /* 0x000fe2000f8ec0ff */
[----:B------:R-:W-:Y:S02]  /*3210*/  UMOV UR5, 0x400 ;  /* 0x0000040000057882 */ /* 0x000fe40000000000 */
[----:B------:R-:W-:-:S06]  /*3220*/  ULEA UR37, UR37, UR5, 0x18 ;  /* 0x0000000525257291 */ /* 0x000fcc000f8ec0ff */
[----:B------:R-:W1:Y:S02]  /*3230*/  LDS.U8 R2, [UR4+0x1c] ;  /* 0x00001c04ff027984 */ /* 0x000e640008000000 */
[----:B-1----:R-:W-:-:S13]  /*3240*/  ISETP.NE.AND P0, PT, R2, RZ, PT ;  /* 0x000000ff0200720c */ /* 0x002fda0003f05270 */
[----:B------:R-:W-:Y:S05]  /*3250*/  @P0 BRA `(.L_x_63) ;  /* 0x0000000400080947 */ /* 0x000fea0003800000 */
[----:B------:R-:W-:Y:S02]  /*3260*/  UISETP.NE.U32.AND UP0, UPT, UR9, 0x1, UPT ;  /* 0x000000010900788c */ /* 0x000fe4000bf05070 */
[----:B------:R-:W-:-:S07]  /*3270*/  UIADD3 UR6, UPT, UPT, UR4, 0x8, URZ ;  /* 0x0000000804067890 */ /* 0x000fce000fffe0ff */
[----:B------:R-:W-:Y:S05]  /*3280*/  BRA.U !UP0, `(.L_x_64) ;  /* 0x00000001089c7547 */ /* 0x000fea000b800000 */
[----:B------:R-:W-:Y:S01]  /*3290*/  ELECT P0, URZ, PT ;  /* 0x0000000000ff782f */ /* 0x000fe20003800000 */
[----:B------:R-:W-:-:S12]  /*32a0*/  BSSY B0, `(.L_x_64) ;  /* 0x0000025000007945 */ /* 0x000fd80003800000 */
[----:B------:R-:W-:Y:S05]  /*32b0*/  @!P0 BRA `(.L_x_65) ;  /* 0x00000000008c8947 */ /* 0x000fea0003800000 */
[----:B------:R-:W-:-:S05]  /*32c0*/  UMOV UR5, 0x10 ;  /* 0x0000001000057882 */ /* 0x000fca0000000000 */
[----:B------:R-:W-:Y:S04]  /*32d0*/  DEPBAR.LE SB1, 0x36 ;  /* 0x00009d800000791a */ /* 0x000fe80000000000 */
[----:B------:R-:W1:Y:S02]  /*32e0*/  UTCATOMSWS.2CTA.FIND_AND_SET.ALIGN UP1, UR5, UR5 ;  /* 0x00000005000575e3 */ /* 0x000e640008220800 */
[----:B-1----:R-:W-:Y:S01]  /*32f0*/  MOV R10, UR5 ;  /* 0x00000005000a7c02 */ /* 0x002fe20008000f00 */
[----:B------:R-:W-:Y:S06]  /*3300*/  BRA.U UP1, `(.L_x_66) ;  /* 0x0000000101187547 */ /* 0x000fec000b800000 */
.L_x_67:
[----:B------:R-:W-:Y:S05]  /*3310*/  NANOSLEEP 0x64 ;  /* 0x000000640000795d */ /* 0x000fea0003800000 */
[----:B------:R-:W-:-:S05]  /*3320*/  UMOV UR5, 0x10 ;  /* 0x0000001000057882 */ /* 0x000fca0000000000 */
[----:B------:R-:W-:Y:S04]  /*3330*/  DEPBAR.LE SB1, 0x36 ;  /* 0x00009d800000791a */ /* 0x000fe80000000000 */
[----:B------:R-:W1:Y:S02]  /*3340*/  UTCATOMSWS.2CTA.FIND_AND_SET.ALIGN UP1, UR5, UR5 ;  /* 0x00000005000575e3 */ /* 0x000e640008220800 */
[----:B-1----:R-:W-:Y:S01]  /*3350*/  MOV R10, UR5 ;  /* 0x00000005000a7c02 */ /* 0x002fe20008000f00 */
[----:B------:R-:W-:Y:S05]  /*3360*/  BRA.U !UP1, `(.L_x_67) ;  /* 0xfffffffd09e87547 */ /* 0x000fea000b83ffff */
.L_x_66:
[----:B------:R-:W1:Y:S01]  /*3370*/  LDS R5, [UR4+0x10] ;  /* 0x00001004ff057984 */ /* 0x000e620008000800 */
[----:B------:R-:W-:Y:S01]  /*3380*/  IMAD.U32 R3, RZ, RZ, UR37 ;  /* 0x00000025ff037e24 */ /* 0x000fe2000f8e00ff */
[----:B------:R-:W-:-:S03]  /*3390*/  MOV R2, UR8 ;  /* 0x0000000800027c02 */ /* 0x000fc60008000f00 */
[----:B------:R-:W-:Y:S01]  /*33a0*/  VIADD R3, R3, 0x190 ;  /* 0x0000019003037836 */ /* 0x000fe20000000000 */
[----:B-1----:R-:W-:-:S04]  /*33b0*/  SHF.L.U32 R5, R5, 0x1f, RZ ;  /* 0x0000001f05057819 */ /* 0x002fc800000006ff */
[----:B------:R-:W1:Y:S02]  /*33c0*/  SYNCS.PHASECHK.TRANS64.TRYWAIT P0, [UR4+0x8], R5 ;  /* 0x00000805ff0075a7 */ /* 0x000e640008001104 */
[----:B-1----:R-:W-:Y:S05]  /*33d0*/  @P0 BRA `(.L_x_68) ;  /* 0x0000000000080947 */ /* 0x002fea0003800000 */
[----:B------:R-:W1:Y:S02]  /*33e0*/  SYNCS.PHASECHK.TRANS64.TRYWAIT P0, [UR4+0x8], R5 ;  /* 0x00000805ff0075a7 */ /* 0x000e640008001104 */
[----:B-1----:R-:W-:Y:S05]  /*33f0*/  @!P0 BRA `(.L_x_69) ;  /* 0x0000006000748947 */ /* 0x002fea0003800000 */
.L_x_68:
[----:B-1----:R-:W-:Y:S01]  /*3400*/  HFMA2 R4, -RZ, RZ, 0, 5.9604644775390625e-08 ;  /* 0x00000001ff047431 */ /* 0x002fe200000001ff */
[----:B------:R-:W-:Y:S01]  /*3410*/  UPRMT UR5, UR8, 0x654, UR6 ;  /* 0x0000065408057896 */ /* 0x000fe20008000006 */
[----:B------:R-:W-:Y:S01]  /*3420*/  IMAD.MOV.U32 R7, RZ, RZ, 0xffff ;  /* 0x0000ffffff077424 */ /* 0x000fe200078e00ff */
[----:B------:R-:W-:Y:S01]  /*3430*/  PRMT R2, R2, 0x654, R3 ;  /* 0x0000065402027816 */ /* 0x000fe20000000003 */
[----:B------:R-:W-:Y:S02]  /*3440*/  IMAD.MOV.U32 R5, RZ, RZ, 0x4 ;  /* 0x00000004ff057424 */ /* 0x000fe400078e00ff */
[----:B------:R-:W-:Y:S01]  /*3450*/  IMAD.SHL.U32 R9, R10, 0x20, RZ ;  /* 0x000000200a097824 */ /* 0x000fe200078e00ff */
[----:B------:R-:W-:Y:S02]  /*3460*/  MOV R3, UR5 ;  /* 0x0000000500037c02 */ /* 0x000fe40008000f00 */
[-C--:B------:R-:W-:Y:S01]  /*3470*/  SHF.L.U32 R7, R7, R10.reuse, RZ ;  /* 0x0000000a07077219 */ /* 0x080fe200000006ff */
[----:B------:R1:W-:Y:S01]  /*3480*/  SYNCS.ARRIVE.TRANS64.RED RZ, [UR5], R5 ;  /* 0x00000005ffff79a7 */ /* 0x0003e20008000405 */
[----:B------:R-:W-:Y:S01]  /*3490*/  SHF.L.U32 R6, R4, R10, RZ ;  /* 0x0000000a04067219 */ /* 0x000fe200000006ff */
[----:B------:R1:W-:Y:S04]  /*34a0*/  STS [UR37+0x190], R9 ;  /* 0x00019009ff007988 */ /* 0x0003e80008000825 */
[----:B------:R1:W-:Y:S04]  /*34b0*/  STAS [R2.64], R10 ;  /* 0x0000000a02007dbd */ /* 0x0003e8000c0008ff */
[----:B------:R1:W-:Y:S04]  /*34c0*/  ATOMS.OR RZ, [UR4+0x14], R7 ;  /* 0x00001407ffff798c */ /* 0x0003e8000b000004 */
[----:B------:R1:W-:Y:S04]  /*34d0*/  ATOMS.OR RZ, [UR4+0x18], R6 ;  /* 0x00001806ffff798c */ /* 0x0003e8000b000004 */
[----:B------:R1:W-:Y:S02]  /*34e0*/  ATOMS.XOR RZ, [UR4+0x10], R4 ;  /* 0x00001004ffff798c */ /* 0x0003e4000b800004 */
.L_x_65:
[----:B------:R-:W-:Y:S05]  /*34f0*/  BSYNC B0 ;  /* 0x0000000000007941 */ /* 0x000fea0003800000 */
.L_x_64:
[----:B------:R-:W-:Y:S05]  /*3500*/  BRA.U UP0, `(.L_x_70) ;  /* 0x00000001006c7547 */ /* 0x000fea000b800000 */
[----:B------:R-:W-:-:S03]  /*3510*/  UMOV UR5, 0xffffffff ;  /* 0xffffffff00057882 */ /* 0x000fc60000000000 */
[----:B------:R-:W-:Y:S05]  /*3520*/  BRA.DIV UR5, `(.L_x_71) ;  /* 0x0000006205407947 */ /* 0x000fea000b800000 */
[----:B------:R-:W-:-:S13]  /*3530*/  ELECT P6, URZ, PT ;  /* 0x0000000000ff782f */ /* 0x000fda00038c0000 */
.L_x_174:
[----:B------:R-:W-:Y:S05]  /*3540*/  @!P6 BRA `(.L_x_70) ;  /* 0x00000000005ce947 */ /* 0x000fea0003800000 */
[----:B-1----:R-:W1:Y:S02]  /*3550*/  LDS R3, [UR4+0x10] ;  /* 0x00001004ff037984 */ /* 0x002e640008000800 */
[----:B-1----:R-:W-:-:S04]  /*3560*/  SHF.L.U32 R3, R3, 0x1f, RZ ;  /* 0x0000001f03037819 */ /* 0x002fc800000006ff */
[----:B------:R-:W1:Y:S02]  /*3570*/  SYNCS.PHASECHK.TRANS64.TRYWAIT P0, [UR4+0x8], R3 ;  /* 0x00000803ff0075a7 */ /* 0x000e640008001104 */
[----:B-1----:R-:W-:Y:S05]  /*3580*/  @P0 BRA `(.L_x_72) ;  /* 0x0000000000080947 */ /* 0x002fea0003800000 */
[----:B------:R-:W1:Y:S02]  /*3590*/  SYNCS.PHASECHK.TRANS64.TRYWAIT P0, [UR4+0x8], R3 ;  /* 0x00000803ff0075a7 */ /* 0x000e640008001104 */
[----:B-1----:R-:W-:Y:S05]  /*35a0*/  @!P0 BRA `(.L_x_73) ;  /* 0x0000006000408947 */ /* 0x002fea0003800000 */
.L_x_72:
[----:B------:R-:W2:Y:S01]  /*35b0*/  LDS R5, [UR37+0x190] ;  /* 0x00019025ff057984 */ /* 0x000ea20008000800 */
[----:B-1----:R-:W-:Y:S02]  /*35c0*/  HFMA2 R2, -RZ, RZ, 0, 5.9604644775390625e-08 ;  /* 0x00000001ff027431 */ /* 0x002fe400000001ff */
[----:B------:R-:W-:Y:S01]  /*35d0*/  IMAD.MOV.U32 R3, RZ, RZ, 0xffff ;  /* 0x0000ffffff037424 */ /* 0x000fe200078e00ff */
[----:B------:R-:W-:Y:S01]  /*35e0*/  UPRMT UR5, UR8, 0x654, UR6 ;  /* 0x0000065408057896 */ /* 0x000fe20008000006 */
[----:B--2---:R-:W-:-:S03]  /*35f0*/  IMAD.SHL.U32 R4, R5, 0x20, RZ ;  /* 0x0000002005047824 */ /* 0x004fc600078e00ff */
[-C--:B------:R-:W-:Y:S02]  /*3600*/  SHF.L.U32 R3, R3, R5.reuse, RZ ;  /* 0x0000000503037219 */ /* 0x080fe400000006ff */
[----:B------:R-:W-:Y:S01]  /*3610*/  SHF.L.U32 R5, R2, R5, RZ ;  /* 0x0000000502057219 */ /* 0x000fe200000006ff */
[----:B------:R2:W-:Y:S04]  /*3620*/  STS [UR37+0x190], R4 ;  /* 0x00019004ff007988 */ /* 0x0005e80008000825 */
[----:B------:R2:W-:Y:S04]  /*3630*/  ATOMS.OR RZ, [UR4+0x14], R3 ;  /* 0x00001403ffff798c */ /* 0x0005e8000b000004 */
[----:B------:R2:W-:Y:S01]  /*3640*/  ATOMS.OR RZ, [UR4+0x18], R5 ;  /* 0x00001805ffff798c */ /* 0x0005e2000b000004 */
[----:B------:R-:W-:Y:S03]  /*3650*/  SYNCS.ARRIVE.TRANS64.RED.A1T0 RZ, [UR5], RZ ;  /* 0x000000ffffff79a7 */ /* 0x000fe60008100405 */
[----:B------:R2:W-:Y:S01]  /*3660*/  ATOMS.XOR RZ, [UR4+0x10], R2 ;  /* 0x00001002ffff798c */ /* 0x0005e2000b800004 */
[----:B------:R-:W-:Y:S05]  /*3670*/  BRA `(.L_x_70) ;  /* 0x0000000000107947 */ /* 0x000fea0003800000 */
.L_x_63:
[----:B------:R-:W-:-:S05]  /*3680*/  MOV R2, 0xffffffff ;  /* 0xffffffff00027802 */ /* 0x000fca0000000f00 */
[----:B------:R1:W-:Y:S02]  /*3690*/  STS [UR37+0x190], R2 ;  /* 0x00019002ff007988 */ /* 0x0003e40008000825 */
[----:B-1----:R-:W-:Y:S02]  /*36a0*/  MOV R2, 0x36c0 ;  /* 0x000036c000027802 */ /* 0x002fe40000000f00 */
[----:B-----5:R-:W-:Y:S05]  /*36b0*/  CALL.REL.NOINC `($__internal_1_$__cuda_sm10x_tcgen05_guardrail_trap_phase_invalid_during_alloc) ;  /* 0x0000006400cc7944 */ /* 0x020fea0003c00000 */
.L_x_70:
[----:B------:R-:W-:Y:S05]  /*36c0*/  WARPSYNC.ALL ;  /* 0x0000000000007948 */ /* 0x000fea0003800000 */
[----:B------:R-:W3:Y:S01]  /*36d0*/  S2UR UR11, SR_CgaCtaId ;  /* 0x00000000000b79c3 */ /* 0x000ee20000008800 */
[----:B------:R-:W-:Y:S01]  /*36e0*/  UMOV UR4, 0x400 ;  /* 0x0000040000047882 */ /* 0x000fe20000000000 */
[----:B------:R-:W-:-:S06]  /*36f0*/  NOP ;  /* 0x0000000000007918 */ /* 0x000fcc0000000000 */
[----:B------:R-:W-:Y:S06]  /*3700*/  BAR.ARV 0x6, 0xa0 ;  /* 0x0182800000007b1d */ /* 0x000fec0000002000 */
[----:B------:R-:W4:Y:S01]  /*3710*/  LDCU UR5, c[0x0][0x38c] ;  /* 0x00007180ff0577ac */ /* 0x000f220008000800 */
[----:B------:R-:W-:Y:S01]  /*3720*/  LOP3.LUT R0, R0, 0xffff, RZ, 0xc0, !PT ;  /* 0x0000ffff00007812 */ /* 0x000fe200078ec0ff */
[----:B-1----:R-:W-:Y:S01]  /*3730*/  IMAD.MOV.U32 R9, RZ, RZ, 0x1 ;  /* 0x00000001ff097424 */ /* 0x002fe200078e00ff */
[----:B------:R-:W-:Y:S01]  /*3740*/  LOP3.LUT R8, R8, 0xffff, RZ, 0xc0, !PT ;  /* 0x0000ffff08087812 */ /* 0x000fe200078ec0ff */
[----:B------:R-:W-:Y:S01]  /*3750*/  UMOV UR17, URZ ;  /* 0x000000ff00117c82 */ /* 0x000fe20008000000 */
[----:B------:R-:W-:Y:S01]  /*3760*/  R2UR UR12, R0 ;  /* 0x00000000000c72ca */ /* 0x000fe200000e0000 */
[----:B------:R-:W-:Y:S01]  /*3770*/  UMOV UR16, URZ ;  /* 0x000000ff00107c82 */ /* 0x000fe20008000000 */
[----:B------:R-:W-:Y:S01]  /*3780*/  R2UR UR13, R8 ;  /* 0x00000000080d72ca */ /* 0x000fe200000e0000 */
[----:B------:R-:W-:Y:S01]  /*3790*/  IMAD.MOV.U32 R8, RZ, RZ, RZ ;  /* 0x000000ffff087224 */ /* 0x000fe200078e00ff */
[----:B------:R-:W-:Y:S01]  /*37a0*/  UMOV UR15, URZ ;  /* 0x000000ff000f7c82 */ /* 0x000fe20008000000 */
[----:B---3--:R-:W-:-:S02]  /*37b0*/  ULEA UR11, UR11, UR4, 0x18 ;  /* 0x000000040b0b7291 */ /* 0x008fc4000f8ec0ff */
[----:B------:R-:W-:Y:S02]  /*37c0*/  UISETP.NE.AND UP2, UPT, UR9, URZ, UPT ;  /* 0x000000ff0900728c */ /* 0x000fe4000bf45270 */
[----:B------:R-:W-:Y:S02]  /*37d0*/  UIADD3 UR14, UPT, UPT, UR11, 0x5300, URZ ;  /* 0x000053000b0e7890 */ /* 0x000fe4000fffe0ff */
[----:B------:R-:W-:Y:S02]  /*37e0*/  UIADD3 UR4, UPT, UPT, UR11, 0x19300, URZ ;  /* 0x000193000b047890 */ /* 0x000fe4000fffe0ff */
[----:B----4-:R-:W-:Y:S01]  /*37f0*/  UIADD3 UR5, UPT, UPT, UR5, 0x7f, URZ ;  /* 0x0000007f05057890 */ /* 0x010fe2000fffe0ff */
[----:B--2---:R-:W1:Y:S01]  /*3800*/  LDS R2, [UR11+0x190] ;  /* 0x0001900bff027984 */ /* 0x004e620008000800 */
[----:B------:R-:W-:Y:S02]  /*3810*/  USHF.R.U32.HI UR14, URZ, 0x4, UR14 ;  /* 0x00000004ff0e7899 */ /* 0x000fe4000801160e */
[----:B------:R-:W-:-:S02]  /*3820*/  USHF.R.S32.HI UR10, URZ, 0x1f, UR5 ;  /* 0x0000001fff0a7899 */ /* 0x000fc40008011405 */
[----:B------:R-:W-:Y:S02]  /*3830*/  USHF.R.U32.HI UR4, URZ, 0x4, UR4 ;  /* 0x00000004ff047899 */ /* 0x000fe40008011604 */
[----:B------:R-:W-:Y:S02]  /*3840*/  ULEA.HI UR10, UR10, UR5, URZ, 0x7 ;  /* 0x000000050a0a7291 */ /* 0x000fe4000f8f38ff */
[----:B------:R-:W-:Y:S02]  /*3850*/  ULOP3.LUT UR14, UR14, 0x3fff, URZ, 0xc0, !UPT ;  /* 0x00003fff0e0e7892 */ /* 0x000fe4000f8ec0ff */
[----:B------:R-:W-:Y:S02]  /*3860*/  USHF.R.S32.HI UR10, URZ, 0x7, UR10 ;  /* 0x00000007ff0a7899 */ /* 0x000fe4000801140a */
[----:B------:R-:W-:Y:S02]  /*3870*/  ULOP3.LUT UR4, UR4, 0x3fff, URZ, 0xc0, !UPT ;  /* 0x00003fff04047892 */ /* 0x000fe4000f8ec0ff */
[----:B------:R-:W-:Y:S01]  /*3880*/  UISETP.LT.AND UP0, UPT, UR10, 0x1, UPT ;  /* 0x000000010a00788c */ /* 0x000fe2000bf01270 */
[----:B------:R-:W-:Y:S01]  /*3890*/  UMOV UR24, 0x0 ;  /* 0x0000000000187882 */ /* 0x000fe20000000000 */
[----:B------:R-:W-:Y:S01]  /*38a0*/  UMOV UR25, 0x8300010 ;  /* 0x0830001000197882 */ /* 0x000fe20000000000 */
[----:B------:R-:W-:-:S02]  /*38b0*/  ULOP3.LUT UR14, UR14, 0x10000, URZ, 0xfc, !UPT ;  /* 0x000100000e0e7892 */ /* 0x000fc4000f8efcff */
[----:B------:R-:W-:Y:S02]  /*38c0*/  ULOP3.LUT UR4, UR4, 0x10000, URZ, 0xfc, !UPT ;  /* 0x0001000004047892 */ /* 0x000fe4000f8efcff */
[----:B------:R-:W-:Y:S01]  /*38d0*/  USEL UR23, UR10, 0x1, !UP0 ;  /* 0x000000010a177887 */ /* 0x000fe2000c000000 */
[----:B------:R-:W-:Y:S01]  /*38e0*/  UMOV UR32, 0x0 ;  /* 0x0000000000207882 */ /* 0x000fe20000000000 */
[----:B------:R-:W-:Y:S01]  /*38f0*/  UMOV UR33, 0x8300010 ;  /* 0x0830001000217882 */ /* 0x000fe20000000000 */
[----:B------:R-:W-:Y:S01]  /*3900*/  UMOV UR30, 0x0 ;  /* 0x00000000001e7882 */ /* 0x000fe20000000000 */
[----:B------:R-:W-:Y:S01]  /*3910*/  UMOV UR31, 0x8300010 ;  /* 0x08300010001f7882 */ /* 0x000fe20000000000 */
[----:B------:R-:W-:Y:S01]  /*3920*/  UMOV UR28, 0x0 ;  /* 0x00000000001c7882 */ /* 0x000fe20000000000 */
[----:B------:R-:W-:Y:S01]  /*3930*/  UMOV UR29, 0x8300010 ;  /* 0x08300010001d7882 */ /* 0x000fe20000000000 */
[----:B-1----:R-:W-:Y:S02]  /*3940*/  R2UR UR18, R2 ;  /* 0x00000000021272ca */ /* 0x002fe400000e0000 */
[----:B------:R-:W-:-:S13]  /*3950*/  CS2R R2, SRZ ;  /* 0x0000000000027805 */ /* 0x000fda000001ff00 */
.L_x_81:
[C---:B------:R-:W-:Y:S02]  /*3960*/  LEA R0, R8.reuse, UR11, 0x3 ;  /* 0x0000000b08007c11 */ /* 0x040fe4000f8e18ff */
[----:B------:R-:W-:Y:S02]  /*3970*/  SHF.L.U32 R4, R3, 0x1f, RZ ;  /* 0x0000001f03047819 */ /* 0x000fe400000006ff */
[----:B------:R-:W-:Y:S02]  /*3980*/  LEA R5, R8, UR11, 0x4 ;  /* 0x0000000b08057c11 */ /* 0x000fe4000f8e20ff */
[----:B------:R-:W1:Y:S02]  /*3990*/  SYNCS.PHASECHK.TRANS64.TRYWAIT P0, [R0+URZ+0xe0], R4 ;  /* 0x0000e004000075a7 */ /* 0x000e6400080011ff */
[----:B-1-34-:R-:W-:Y:S05]  /*39a0*/  @!P0 BRA `(.L_x_74) ;  /* 0x0000005c00588947 */ /* 0x01afea0003800000 */
.L_x_175:
[----:B-1----:R-:W1:Y:S01]  /*39b0*/  LDS.128 R4, [R5+0x170] ;  /* 0x0001700005047984 */ /* 0x002e620000000c00 */
[----:B------:R-:W-:Y:S02]  /*39c0*/  VIADD R0, R0, 0xf0 ;  /* 0x000000f000007836 */ /* 0x000fe40000000000 */
[----:B------:R-:W-:Y:S01]  /*39d0*/  VIADD R8, R8, 0x1 ;  /* 0x0000000108087836 */ /* 0x000fe20000000000 */
[----:B------:R-:W-:Y:S01]  /*39e0*/  @!PT LDS RZ, [RZ] ;  /* 0x00000000fffff984 */ /* 0x000fe20000000800 */
[----:B------:R-:W-:Y:S01]  /*39f0*/  @!PT LDS RZ, [RZ] ;  /* 0x00000000fffff984 */ /* 0x000fe20000000800 */
[----:B------:R-:W-:Y:S01]  /*3a00*/  @!PT LDS RZ, [RZ] ;  /* 0x00000000fffff984 */ /* 0x000fe20000000800 */
[----:B------:R-:W-:Y:S01]  /*3a10*/  @!PT LDS RZ, [RZ] ;  /* 0x00000000fffff984 */ /* 0x000fe20000000800 */
[----:B------:R2:W-:Y:S06]  /*3a20*/  MEMBAR.ALL.CTA ;  /* 0x0000000000007992 */ /* 0x0005ec0000008000 */
[----:B--2---:R-:W2:Y:S01]  /*3a30*/  FENCE.VIEW.ASYNC.S ;  /* 0x00000000000073c6 */ /* 0x004ea20000000000 */
[----:B------:R-:W-:-:S04]  /*3a40*/  PRMT R0, RZ, 0x654, R0 ;  /* 0x00000654ff007816 */ /* 0x000fc80000000000 */
[----:B--2---:R2:W-:Y:S01]  /*3a50*/  SYNCS.ARRIVE.TRANS64.RED.A1T0 RZ, [R0+URZ], RZ ;  /* 0x000000ff00ff79a7 */ /* 0x0045e200081004ff */
[----:B-1----:R-:W-:Y:S01]  /*3a60*/  LOP3.LUT P1, RZ, R6, 0x1, RZ, 0xc0, !PT ;  /* 0x0000000106ff7812 */ /* 0x002fe2000782c0ff */
[----:B--2---:R-:W-:-:S12]  /*3a70*/  BRA.U UP2, `(.L_x_75) ;  /* 0x0000000502087547 */ /* 0x004fd8000b800000 */
[----:B------:R-:W1:Y:S01]  /*3a80*/  LDCU UR5, c[0x0][0x38c] ;  /* 0x00007180ff0577ac */ /* 0x000e620008000800 */
[----:B------:R-:W-:Y:S02]  /*3a90*/  PLOP3.LUT P2, PT, PT, PT, PT, 0x80, 0x8 ;  /* 0x000000000008781c */ /* 0x000fe40003f4f070 */
[----:B------:R-:W-:Y:S01]  /*3aa0*/  SHF.L.U32 R4, R9, 0x1f, RZ ;  /* 0x0000001f09047819 */ /* 0x000fe200000006ff */
[----:B------:R-:W-:Y:S02]  /*3ab0*/  ULEA UR19, UR17, UR11, 0x3 ;  /* 0x0000000b11137291 */ /* 0x000fe4000f8e18ff */
[----:B------:R-:W-:Y:S02]  /*3ac0*/  UIMAD UR20, UR17, 0x60, UR18 ;  /* 0x00000060111478a4 */ /* 0x000fe4000f8e0212 */
[----:B-1----:R-:W-:-:S06]  /*3ad0*/  UISETP.GE.AND UP0, UPT, UR5, 0x1, UPT ;  /* 0x000000010500788c */ /* 0x002fcc000bf06270 */
[----:B------:R-:W-:-:S05]  /*3ae0*/  PLOP3.LUT P0, PT, PT, PT, UP0, 0x80, 0x8 ;  /* 0x000000000008781c */ /* 0x000fca0003f0f008 */
[----:B------:R-:W-:-:S08]  /*3af0*/  @UP0 ULEA UR5, UR16, UR11, 0x3 ;  /* 0x0000000b10050291 */ /* 0x000fd0000f8e18ff */
[----:B------:R-:W-:-:S04]  /*3b00*/  @P0 SHF.L.U32 R0, R2, 0x1f, RZ ;  /* 0x0000001f02000819 */ /* 0x000fc800000006ff */
[----:B------:R1:W2:Y:S01]  /*3b10*/  @P0 SYNCS.PHASECHK.TRANS64.TRYWAIT P2, [UR5], R0 ;  /* 0x00000000ff0005a7 */ /* 0x0002a20008041105 */
[----:B------:R-:W3:Y:S02]  /*3b20*/  SYNCS.PHASECHK.TRANS64.TRYWAIT P0, [UR19+0x120], R4 ;  /* 0x00012004ff0075a7 */ /* 0x000ee40008001113 */
[----:B-123--:R-:W-:Y:S05]  /*3b30*/  @!P0 BRA `(.L_x_76) ;  /* 0x0000005c00088947 */ /* 0x00efea0003800000 */
.L_x_177:
[----:B------:R-:W-:Y:S01]  /*3b40*/  UMOV UR22, UR15 ;  /* 0x0000000f00167c82 */ /* 0x000fe20008000000 */
[----:B------:R-:W-:Y:S05]  /*3b50*/  BRA.U !UP0, `(.L_x_77) ;  /* 0x0000000108c07547 */ /* 0x000fea000b800000 */
[----:B------:R-:W-:Y:S02]  /*3b60*/  UIADD3 UR22, UPT, UPT, UR23, UR15, URZ ;  /* 0x0000000f17167290 */ /* 0x000fe4000fffe0ff */
[----:B------:R-:W-:Y:S01]  /*3b70*/  UPLOP3.LUT UP3, UPT, UPT, UPT, UPT, 0x40, 0x4 ;  /* 0x000000000004789c */ /* 0x000fe20003f6e870 */
[----:B------:R-:W-:Y:S01]  /*3b80*/  UMOV UR21, UR10 ;  /* 0x0000000a00157c82 */ /* 0x000fe20008000000 */
[----:B------:R-:W-:-:S09]  /*3b90*/  UMOV UR5, UR16 ;  /* 0x0000001000057c82 */ /* 0x000fd20008000000 */
.L_x_80:
[----:B--2---:R-:W-:Y:S01]  /*3ba0*/  ULEA UR7, UR5, UR11, 0x3 ;  /* 0x0000000b05077291 */ /* 0x004fe2000f8e18ff */
[----:B---3--:R-:W-:Y:S11]  /*3bb0*/  @P2 BRA `(.L_x_78) ;  /* 0x00000000000c2947 */ /* 0x008ff60003800000 */
[----:B-1----:R-:W-:Y:S04]  /*3bc0*/  SHF.L.U32 R4, R2, 0x1f, RZ ;  /* 0x0000001f02047819 */ /* 0x002fe800000006ff */
[----:B------:R-:W1:Y:S02]  /*3bd0*/  SYNCS.PHASECHK.TRANS64.TRYWAIT P0, [UR7], R4 ;  /* 0x00000004ff0075a7 */ /* 0x000e640008001107 */
[----:B-1----:R-:W-:Y:S05]  /*3be0*/  @!P0 BRA `(.L_x_79) ;  /* 0x0000005800f48947 */ /* 0x002fea0003800000 */
.L_x_78:
[----:B------:R-:W-:Y:S01]  /*3bf0*/  UISETP.NE.AND UP0, UPT, UR21, 0x1, UPT ;  /* 0x000000011500788c */ /* 0x000fe2000bf05270 */
[----:B------:R-:W-:Y:S01]  /*3c00*/  PLOP3.LUT P2, PT, PT, PT, PT, 0x80, 0x8 ;  /* 0x000000000008781c */ /* 0x000fe20003f4f070 */
[----:B------:R-:W-:Y:S02]  /*3c10*/  UIADD3 UR16, UPT, UPT, UR5, 0x1, URZ ;  /* 0x0000000105107890 */ /* 0x000fe4000fffe0ff */
[----:B------:R-:W-:Y:S02]  /*3c20*/  UIMAD UR6, UR5, 0x300, UR4 ;  /* 0x00000300050678a4 */ /* 0x000fe4000f8e0204 */
[----:B------:R-:W-:Y:S01]  /*3c30*/  UISETP.NE.AND UP1, UPT, UR16, 0xa, UPT ;  /* 0x0000000a1000788c */ /* 0x000fe2000bf25270 */
[----:B------:R-:W-:Y:S01]  /*3c40*/  PLOP3.LUT P0, PT, PT, PT, UP0, 0x80, 0x8 ;  /* 0x000000000008781c */ /* 0x000fe20003f0f008 */
[----:B------:R-:W-:Y:S02]  /*3c50*/  ULEA UR34, UR5, UR14, 0x9 ;  /* 0x0000000e05227291 */ /* 0x000fe4000f8e48ff */
[----:B------:R-:W-:Y:S02]  /*3c60*/  USEL UR27, URZ, 0x1, UP1 ;  /* 0x00000001ff1b7887 */ /* 0x000fe40008800000 */
[----:B------:R-:W-:Y:S02]  /*3c70*/  USEL UR16, UR16, URZ, UP1 ;  /* 0x000000ff10107287 */ /* 0x000fe40008800000 */
[----:B------:R-:W-:Y:S02]  /*3c80*/  UIADD3 UR46, UPT, UPT, UR6, 0x2, URZ ;  /* 0x00000002062e7890 */ /* 0x000fe4000fffe0ff */
[----:B------:R-:W-:Y:S01]  /*3c90*/  @UP0 ULEA UR26, UR16, UR11, 0x3 ;  /* 0x0000000b101a0291 */ /* 0x000fe2000f8e18ff */
[----:B------:R-:W-:Y:S01]  /*3ca0*/  LOP3.LUT R2, R2, UR27, RZ, 0x3c, !PT ;  /* 0x0000001b02027c12 */ /* 0x000fe2000f8e3cff */
[----:B------:R-:W-:Y:S02]  /*3cb0*/  UIADD3 UR44, UPT, UPT, UR34, 0x2, URZ ;  /* 0x00000002222c7890 */ /* 0x000fe4000fffe0ff */
[----:B------:R-:W-:Y:S01]  /*3cc0*/  UIADD3 UR42, UPT, UPT, UR6, 0x4, URZ ;  /* 0x00000004062a7890 */ /* 0x000fe2000fffe0ff */
[----:B-1----:R-:W-:Y:S01]  /*3cd0*/  @P0 SHF.L.U32 R0, R2, 0x1f, RZ ;  /* 0x0000001f02000819 */ /* 0x002fe200000006ff */
[----:B------:R-:W-:Y:S02]  /*3ce0*/  UIADD3 UR40, UPT, UPT, UR34, 0x4, URZ ;  /* 0x0000000422287890 */ /* 0x000fe4000fffe0ff */
[----:B------:R-:W-:Y:S01]  /*3cf0*/  UIADD3 UR38, UPT, UPT, UR6, 0x6, URZ ;  /* 0x0000000606267890 */ /* 0x000fe2000fffe0ff */
[----:B------:R2:W3:Y:S01]  /*3d00*/  @P0 SYNCS.PHASECHK.TRANS64.TRYWAIT P2, [UR26], R0 ;  /* 0x00000000ff0005a7 */ /* 0x0004e2000804111a */
[----:B------:R-:W-:Y:S02]  /*3d10*/  UIADD3 UR36, UPT, UPT, UR34, 0x6, URZ ;  /* 0x0000000622247890 */ /* 0x000fe4000fffe0ff */
[----:B------:R-:W-:Y:S02]  /*3d20*/  UIADD3 UR26, UPT, UPT, UR7, 0x50, URZ ;  /* 0x00000050071a7890 */ /* 0x000fe4000fffe0ff */
[----:B------:R-:W-:Y:S02]  /*3d30*/  UIADD3 UR15, UPT, UPT, UR15, 0x1, URZ ;  /* 0x000000010f0f7890 */ /* 0x000fe4000fffe0ff */
[----:B------:R-:W-:Y:S02]  /*3d40*/  UIADD3 UR21, UPT, UPT, UR21, -0x1, URZ ;  /* 0xffffffff15157890 */ /* 0x000fe4000fffe0ff */
[----:B------:R-:W-:Y:S01]  /*3d50*/  UISETP.NE.AND UP0, UPT, UR15, UR22, UPT ;  /* 0x000000160f00728c */ /* 0x000fe2000bf05270 */
[----:B------:R-:W-:Y:S01]  /*3d60*/  UMOV UR7, 0x40004040 ;  /* 0x4000404000077882 */ /* 0x000fe20000000000 */
[----:B------:R-:W-:Y:S01]  /*3d70*/  UMOV UR35, 0x40004040 ;  /* 0x4000404000237882 */ /* 0x000fe20000000000 */
[----:B------:R-:W-:Y:S01]  /*3d80*/  UMOV UR47, 0x40004040 ;  /* 0x40004040002f7882 */ /* 0x000fe20000000000 */
[----:B------:R2:W-:Y:S01]  /*3d90*/  UTCQMMA.2CTA gdesc[UR34], gdesc[UR6], tmem[UR20], tmem[UR24], idesc[UR25], UP3 ;  /* 0x00ff1806220075ea */ /* 0x0005e20009a00314 */
[----:B------:R-:W-:Y:S01]  /*3da0*/  UPLOP3.LUT UP3, UPT, UPT, UPT, UPT, 0x80, 0x8 ;  /* 0x000000000008789c */ /* 0x000fe20003f6f070 */
[----:B------:R-:W-:Y:S01]  /*3db0*/  UMOV UR45, 0x40004040 ;  /* 0x40004040002d7882 */ /* 0x000fe20000000000 */
[----:B------:R-:W-:Y:S01]  /*3dc0*/  UMOV UR43, 0x40004040 ;  /* 0x40004040002b7882 */ /* 0x000fe20000000000 */
[----:B------:R2:W-:Y:S01]  /*3dd0*/  UTCQMMA.2CTA gdesc[UR44], gdesc[UR46], tmem[UR20], tmem[UR32], idesc[UR33], UPT ;  /* 0x00ff202e2c0075ea */ /* 0x0005e2000ba00314 */
[----:B------:R-:W-:Y:S01]  /*3de0*/  UMOV UR41, 0x40004040 ;  /* 0x4000404000297882 */ /* 0x000fe20000000000 */
[----:B------:R-:W-:Y:S01]  /*3df0*/  UMOV UR39, 0x40004040 ;  /* 0x4000404000277882 */ /* 0x000fe20000000000 */
[----:B------:R-:W-:Y:S01]  /*3e00*/  UMOV UR37, 0x40004040 ;  /* 0x4000404000257882 */ /* 0x000fe20000000000 */
[----:B------:R2:W-:Y:S01]  /*3e10*/  UTCQMMA.2CTA gdesc[UR40], gdesc[UR42], tmem[UR20], tmem[UR30], idesc[UR31], UPT ;  /* 0x00ff1e2a280075ea */ /* 0x0005e2000ba00314 */
[----:B------:R2:W-:Y:S01]  /*3e20*/  UTCQMMA.2CTA gdesc[UR36], gdesc[UR38], tmem[UR20], tmem[UR28], idesc[UR29], UPT ;  /* 0x00ff1c26240075ea */ /* 0x0005e2000ba00314 */
[----:B------:R2:W-:Y:S01]  /*3e30*/  UTCBAR.2CTA.MULTICAST [UR26], URZ, UR13 ;  /* 0x000000ff1a0073e9 */ /* 0x0005e2000820080d */
[----:B------:R-:W-:Y:S01]  /*3e40*/  UMOV UR5, UR16 ;  /* 0x0000001000057c82 */ /* 0x000fe20008000000 */
[----:B------:R-:W-:Y:S05]  /*3e50*/  BRA.U UP0, `(.L_x_80) ;  /* 0xfffffffd00507547 */ /* 0x000fea000b83ffff */
.L_x_77:
[----:B------:R-:W-:Y:S01]  /*3e60*/  UIADD3 UR19, UPT, UPT, UR19, 0x100, URZ ;  /* 0x0000010013137890 */ /* 0x000fe2000fffe0ff */
[----:B------:R-:W-:-:S08]  /*3e70*/  UMOV UR15, UR22 ;  /* 0x00000016000f7c82 */ /* 0x000fd00008000000 */
[----:B------:R4:W-:Y:S01]  /*3e80*/  UTCBAR.2CTA.MULTICAST [UR19], URZ, UR12 ;  /* 0x000000ff130073e9 */ /* 0x0009e2000820080c */
[----:B------:R-:W-:Y:S02]  /*3e90*/  NOP ;  /* 0x0000000000007918 */ /* 0x000fe40000000000 */
.L_x_75:
[----:B------:R-:W-:Y:S01]  /*3ea0*/  UIADD3 UR17, UPT, UPT, UR17, 0x1, URZ ;  /* 0x0000000111117890 */ /* 0x000fe2000fffe0ff */
[----:B------:R-:W-:-:S03]  /*3eb0*/  ISETP.NE.AND P0, PT, R8, 0x2, PT ;  /* 0x000000020800780c */ /* 0x000fc60003f05270 */
[----:B------:R-:W-:Y:S01]  /*3ec0*/  UISETP.NE.AND UP0, UPT, UR17, 0x4, UPT ;  /* 0x000000041100788c */ /* 0x000fe2000bf05270 */
[----:B-12---:R-:W-:Y:S02]  /*3ed0*/  SEL R0, RZ, 0x1, P0 ;  /* 0x00000001ff007807 */ /* 0x006fe40000000000 */
[----:B------:R-:W-:Y:S01]  /*3ee0*/  SEL R8, R8, RZ, P0 ;  /* 0x000000ff08087207 */ /* 0x000fe20000000000 */
[----:B------:R-:W-:Y:S01]  /*3ef0*/  USEL UR5, URZ, 0x1, UP0 ;  /* 0x00000001ff057887 */ /* 0x000fe20008000000 */
[----:B------:R-:W-:Y:S01]  /*3f00*/  LOP3.LUT R3, R3, R0, RZ, 0x3c, !PT ;  /* 0x0000000003037212 */ /* 0x000fe200078e3cff */
[----:B------:R-:W-:-:S04]  /*3f10*/  USEL UR17, UR17, URZ, UP0 ;  /* 0x000000ff11117287 */ /* 0x000fc80008000000 */
[----:B------:R-:W-:Y:S01]  /*3f20*/  LOP3.LUT R9, R9, UR5, RZ, 0x3c, !PT ;  /* 0x0000000509097c12 */ /* 0x000fe2000f8e3cff */
[----:B------:R-:W-:Y:S07]  /*3f30*/  @P1 BRA `(.L_x_81) ;  /* 0xfffffff800881947 */ /* 0x000fee000383ffff */
[----:B------:R-:W1:Y:S01]  /*3f40*/  S2UR UR4, SR_CgaCtaId ;  /* 0x00000000000479c3 */ /* 0x000e620000008800 */
[----:B------:R-:W-:Y:S01]  /*3f50*/  ELECT P0, URZ, PT ;  /* 0x0000000000ff782f */ /* 0x000fe20003800000 */
[----:B------:R-:W-:Y:S01]  /*3f60*/  HFMA2 R0, -RZ, RZ, 0, 5.9604644775390625e-08 ;  /* 0x00000001ff007431 */ /* 0x000fe200000001ff */
[----:B------:R-:W-:-:S05]  /*3f70*/  UMOV UR5, 0x40 ;  /* 0x0000004000057882 */ /* 0x000fca0000000000 */
[----:B------:R-:W-:Y:S01]  /*3f80*/  UVIRTCOUNT.DEALLOC.SMPOOL 0x80 ;  /* 0x000000800000784c */ /* 0x000fe20000000000 */
[----:B------:R-:W-:Y:S02]  /*3f90*/  UISETP.NE.AND UP0, UPT, UR9, URZ, UPT ;  /* 0x000000ff0900728c */ /* 0x000fe4000bf05270 */
[----:B-1----:R-:W-:-:S09]  /*3fa0*/  ULEA UR4, UR4, UR5, 0x18 ;  /* 0x0000000504047291 */ /* 0x002fd2000f8ec0ff */
[----:B------:R1:W-:Y:S01]  /*3fb0*/  @P0 STS.U8 [UR4+0x1c], R0 ;  /* 0x00001c00ff000988 */ /* 0x0003e20008000004 */
[----:B------:R-:W-:Y:S05]  /*3fc0*/  BRA.U UP0, `(.L_x_82) ;  /* 0x0000000100a07547 */ /* 0x000fea000b800000 */
[----:B------:R-:W-:Y:S01]  /*3fd0*/  UIADD3 UR5, UPT, UPT, UR11, 0x120, URZ ;  /* 0x000001200b057890 */ /* 0x000fe2000fffe0ff */
[----:B------:R-:W-:-:S03]  /*3fe0*/  SHF.L.U32 R2, R9, 0x1f, RZ ;  /* 0x0000001f09027819 */ /* 0x000fc600000006ff */
[----:B------:R-:W-:-:S09]  /*3ff0*/  ULEA UR6, UR17, UR5, 0x3 ;  /* 0x0000000511067291 */ /* 0x000fd2000f8e18ff */
[----:B------:R-:W2:Y:S02]  /*4000*/  SYNCS.PHASECHK.TRANS64.TRYWAIT P0, [UR6], R2 ;  /* 0x00000002ff0075a7 */ /* 0x000ea40008001106 */
[----:B--2---:R-:W-:Y:S05]  /*4010*/  @!P0 BRA `(.L_x_83) ;  /* 0x0000005800008947 */ /* 0x004fea0003800000 */
.L_x_180:
        /* <DEDUP_REMOVED lines=9> */
.L_x_182:
        /* <DEDUP_REMOVED lines=9> */
.L_x_184:
[----:B------:R-:W-:-:S04]  /*4140*/  UIADD3 UR7, UPT, UPT, UR7, 0x1, URZ ;  /* 0x0000000107077890 */ /* 0x000fc8000fffe0ff */
[----:B------:R-:W-:-:S04]  /*4150*/  UISETP.NE.AND UP1, UPT, UR7, 0x4, UPT ;  /* 0x000000040700788c */ /* 0x000fc8000bf25270 */
[----:B------:R-:W-:Y:S02]  /*4160*/  USEL UR6, URZ, 0x1, UP1 ;  /* 0x00000001ff067887 */ /* 0x000fe40008800000 */
[----:B------:R-:W-:-:S04]  /*4170*/  USEL UR7, UR7, URZ, UP1 ;  /* 0x000000ff07077287 */ /* 0x000fc80008800000 */
[----:B------:R-:W-:Y:S01]  /*4180*/  ULEA UR7, UR7, UR5, 0x3 ;  /* 0x0000000507077291 */ /* 0x000fe2000f8e18ff */
[----:B------:R-:W-:-:S04]  /*4190*/  LOP3.LUT R2, R2, UR6, RZ, 0x3c, !PT ;  /* 0x0000000602027c12 */ /* 0x000fc8000f8e3cff */
[----:B------:R-:W-:Y:S01]  /*41a0*/  SHF.L.U32 R2, R2, 0x1f, RZ ;  /* 0x0000001f02027819 */ /* 0x000fe200000006ff */
[----:B-1----:R-:W-:-:S04]  /*41b0*/  IMAD.U32 R0, RZ, RZ, UR7 ;  /* 0x00000007ff007e24 */ /* 0x002fc8000f8e00ff */
[----:B------:R1:W2:Y:S03]  /*41c0*/  SYNCS.PHASECHK.TRANS64.TRYWAIT P0, [R0+URZ], R2 ;  /* 0x00000002000075a7 */ /* 0x0002a600080011ff */
[----:B--2---:R-:W-:Y:S05]  /*41d0*/  @!P0 NANOSLEEP.SYNCS 0x989680 ;  /* 0x009896800000895d */ /* 0x004fea0003900000 */
[----:B------:R-:W2:Y:S02]  /*41e0*/  @!P0 SYNCS.PHASECHK.TRANS64 P0, [R0+URZ], R2 ;  /* 0x00000002000085a7 */ /* 0x000ea400080010ff */
[----:B--2---:R-:W-:Y:S05]  /*41f0*/  @P0 BRA `(.L_x_86) ;  /* 0x0000000000200947 */ /* 0x004fea0003800000 */
.L_x_87:
[----:B--2---:R2:W1:Y:S02]  /*4200*/  SYNCS.PHASECHK.TRANS64.TRYWAIT P0, [R0+URZ], R2 ;  /* 0x00000002000075a7 */ /* 0x00446400080011ff */
[----:B-1----:R-:W-:Y:S05]  /*4210*/  @!P0 NANOSLEEP.SYNCS 0x989680 ;  /* 0x009896800000895d */ /* 0x002fea0003900000 */
[----:B------:R-:W1:Y:S02]  /*4220*/  @!P0 SYNCS.PHASECHK.TRANS64 P0, [R0+URZ], R2 ;  /* 0x00000002000085a7 */ /* 0x000e6400080010ff */
[----:B-1----:R-:W-:Y:S05]  /*4230*/  @!P0 BRA `(.L_x_87) ;  /* 0xfffffffc00f08947 */ /* 0x002fea000383ffff */
[----:B------:R-:W-:Y:S05]  /*4240*/  BRA `(.L_x_86) ;  /* 0x00000000000c7947 */ /* 0x000fea0003800000 */
.L_x_82:
[----:B------:R-:W-:-:S04]  /*4250*/  UIADD3 UR5, UPT, UPT, UR11, 0x160, URZ ;  /* 0x000001600b057890 */ /* 0x000fc8000fffe0ff */
[----:B------:R-:W-:-:S09]  /*4260*/  UPRMT UR5, UR8, 0x654, UR5 ;  /* 0x0000065408057896 */ /* 0x000fd20008000005 */
[----:B------:R-:W-:Y:S03]  /*4270*/  SYNCS.ARRIVE.TRANS64.RED.A1T0 RZ, [UR5], RZ ;  /* 0x000000ffffff79a7 */ /* 0x000fe60008100405 */
.L_x_86:
[----:B-12---:R-:W-:Y:S01]  /*4280*/  SHF.L.U32 R2, RZ, 0x1f, RZ ;  /* 0x0000001fff027819 */ /* 0x006fe200000006ff */
[----:B------:R-:W-:Y:S01]  /*4290*/  UIADD3 UR5, UPT, UPT, UR11, 0x160, URZ ;  /* 0x000001600b057890 */ /* 0x000fe2000fffe0ff */
[----:B------:R-:W-:Y:S02]  /*42a0*/  PLOP3.LUT P0, PT, PT, PT, UP0, 0x80, 0x8 ;  /* 0x000000000008781c */ /* 0x000fe40003f0f008 */
[----:B------:R-:W1:Y:S02]  /*42b0*/  SYNCS.PHASECHK.TRANS64.TRYWAIT P1, [UR11+0x160], R2 ;  /* 0x00016002ff0075a7 */ /* 0x000e64000802110b */
[----:B-1----:R-:W-:Y:S09]  /*42c0*/  @!P1 BRA `(.L_x_88) ;  /* 0x00000054009c9947 */ /* 0x002ff20003800000 */
.L_x_186:
[----:B------:R-:W-:Y:S02]  /*42d0*/  @!UP0 UPRMT UR5, UR8, 0x654, UR5 ;  /* 0x0000065408058896 */ /* 0x000fe40008000005 */
[----:B------:R-:W-:Y:S01]  /*42e0*/  ULOP3.LUT UR6, UR18, 0xffff, URZ, 0xc0, !UPT ;  /* 0x0000ffff12067892 */ /* 0x000fe2000f8ec0ff */
[----:B------:R-:W-:-:S03]  /*42f0*/  UMOV UR8, 0xffff ;  /* 0x0000ffff00087882 */ /* 0x000fc60000000000 */
[----:B------:R-:W-:-:S03]  /*4300*/  USHF.R.U32.HI UR6, URZ, 0x5, UR6 ;  /* 0x00000005ff067899 */ /* 0x000fc60008011606 */
[----:B------:R-:W-:Y:S01]  /*4310*/  @!P0 SYNCS.ARRIVE.TRANS64.RED.A1T0 RZ, [UR5], RZ ;  /* 0x000000ffffff89a7 */ /* 0x000fe20008100405 */
[----:B------:R-:W-:Y:S01]  /*4320*/  NOP ;  /* 0x0000000000007918 */ /* 0x000fe20000000000 */
[----:B-1----:R-:W1:Y:S01]  /*4330*/  LDS R0, [UR4+0x14] ;  /* 0x00001404ff007984 */ /* 0x002e620008000800 */
[----:B------:R-:W-:Y:S01]  /*4340*/  USHF.L.U32 UR8, UR8, UR6, URZ ;  /* 0x0000000608087299 */ /* 0x000fe200080006ff */
[----:B------:R-:W-:Y:S02]  /*4350*/  UMOV UR5, 0x1 ;  /* 0x0000000100057882 */ /* 0x000fe40000000000 */
[----:B------:R-:W-:-:S03]  /*4360*/  USHF.L.U32 UR5, UR5, UR6, URZ ;  /* 0x0000000605057299 */ /* 0x000fc600080006ff */
[----:B-1----:R-:W-:-:S04]  /*4370*/  LOP3.LUT R0, R0, UR8, RZ, 0xc0, !PT ;  /* 0x0000000800007c12 */ /* 0x002fc8000f8ec0ff */
[----:B------:R-:W-:-:S13]  /*4380*/  ISETP.NE.AND P0, PT, R0, UR8, PT ;  /* 0x0000000800007c0c */ /* 0x000fda000bf05270 */
[----:B------:R-:W-:Y:S05]  /*4390*/  @P0 BRA `(.L_x_89) ;  /* 0x0000000000580947 */ /* 0x000fea0003800000 */
[----:B------:R-:W1:Y:S02]  /*43a0*/  LDS R0, [UR4+0x18] ;  /* 0x00001804ff007984 */ /* 0x000e640008000800 */
[----:B-1----:R-:W-:-:S04]  /*43b0*/  LOP3.LUT R0, R0, UR5, RZ, 0xc0, !PT ;  /* 0x0000000500007c12 */ /* 0x002fc8000f8ec0ff */
[----:B------:R-:W-:-:S13]  /*43c0*/  ISETP.NE.AND P0, PT, R0, UR5, PT ;  /* 0x0000000500007c0c */ /* 0x000fda000bf05270 */
[----:B------:R-:W-:Y:S05]  /*43d0*/  @P0 BRA `(.L_x_90) ;  /* 0x00000000003c0947 */ /* 0x000fea0003800000 */
[----:B------:R-:W1:Y:S01]  /*43e0*/  S2R R2, SR_LANEID ;  /* 0x0000000000027919 */ /* 0x000e620000000000 */
[----:B------:R-:W-:Y:S01]  /*43f0*/  ULOP3.LUT UR8, URZ, UR8, URZ, 0x33, !UPT ;  /* 0x00000008ff087292 */ /* 0x000fe2000f8e33ff */
[----:B------:R-:W-:Y:S02]  /*4400*/  VOTEU.ANY UR7, UPT, PT ;  /* 0x0000000000077886 */ /* 0x000fe400038e0100 */
[----:B------:R-:W-:-:S03]  /*4410*/  UFLO.U32 UR7, UR7 ;  /* 0x00000007000772bd */ /* 0x000fc600080e0000 */
[----:B------:R-:W-:-:S04]  /*4420*/  IMAD.U32 R0, RZ, RZ, UR8 ;  /* 0x00000008ff007e24 */ /* 0x000fc8000f8e00ff */
[----:B------:R2:W3:Y:S02]  /*4430*/  REDUX UR6, R0 ;  /* 0x00000000000673c4 */ /* 0x0004e40000000000 */
[----:B------:R1:W-:Y:S02]  /*4440*/  UTCATOMSWS.AND URZ, UR8 ;  /* 0x0000000800ff79e3 */ /* 0x0003e40008000000 */
[----:B-1----:R-:W-:Y:S02]  /*4450*/  ISETP.EQ.U32.AND P0, PT, R2, UR7, PT ;  /* 0x0000000702007c0c */ /* 0x002fe4000bf02070 */
[----:B--2---:R-:W-:Y:S02]  /*4460*/  LOP3.LUT R0, RZ, UR5, RZ, 0x33, !PT ;  /* 0x00000005ff007c12 */ /* 0x004fe4000f8e33ff */
[----:B---3--:R-:W-:Y:S02]  /*4470*/  MOV R2, UR6 ;  /* 0x0000000600027c02 */ /* 0x008fe40008000f00 */
[----:B------:R-:W1:Y:S07]  /*4480*/  REDUX UR5, R0 ;  /* 0x00000000000573c4 */ /* 0x000e6e0000000000 */
[----:B------:R2:W-:Y:S01]  /*4490*/  @P0 ATOMS.AND RZ, [UR4+0x14], R2 ;  /* 0x00001402ffff098c */ /* 0x0005e2000a800004 */
[----:B-1----:R-:W-:-:S05]  /*44a0*/  IMAD.U32 R0, RZ, RZ, UR5 ;  /* 0x00000005ff007e24 */ /* 0x002fca000f8e00ff */
[----:B------:R2:W-:Y:S01]  /*44b0*/  @P0 ATOMS.AND RZ, [UR4+0x18], R0 ;  /* 0x00001800ffff098c */ /* 0x0005e2000a800004 */
[----:B------:R-:W-:Y:S05]  /*44c0*/  BRA `(.L_x_91) ;  /* 0x0000000000147947 */ /* 0x000fea0003800000 */
.L_x_90:
[----:B------:R-:W-:Y:S02]  /*44d0*/  MOV R2, 0x44f0 ;  /* 0x000044f000027802 */ /* 0x000fe40000000f00 */
[----:B---345:R-:W-:Y:S05]  /*44e0*/  CALL.REL.NOINC `($__internal_0_$__cuda_sm10x_tcgen05_guardrail_trap_col_being_dealloced_not_returned_by_alloc) ;  /* 0x0000005800347944 */ /* 0x038fea0003c00000 */
[----:B------:R-:W-:Y:S05]  /*44f0*/  BRA `(.L_x_91) ;  /* 0x0000000000087947 */ /* 0x000fea0003800000 */
.L_x_89:
[----:B------:R-:W-:Y:S02]  /*4500*/  MOV R2, 0x4520 ;  /* 0x0000452000027802 */ /* 0x000fe40000000f00 */
[----:B---345:R-:W-:Y:S05]  /*4510*/  CALL.REL.NOINC `($__internal_2_$__cuda_sm10x_tcgen05_guardrail_trap_unallocated_columns_being_dealloced) ;  /* 0x0000005800407944 */ /* 0x038fea0003c00000 */
.L_x_91:
[----:B------:R-:W-:Y:S01]  /*4520*/  NOP ;  /* 0x0000000000007918 */ /* 0x000fe20000000000 */
[----:B----4-:R-:W-:Y:S05]  /*4530*/  EXIT ;  /* 0x000000000000794d */ /* 0x010fea0003800000 */
.L_x_62:
[----:B------:R-:W-:-:S09]  /*4540*/  UISETP.NE.OR UP5, UPT, UR10, 0x3, !UP5 ;  /* 0x000000030a00788c */ /* 0x000fd2000efa5670 */
[----:B------:R-:W-:Y:S05]  /*4550*/  BRA.U UP5, `(.L_x_92) ;  /* 0x0000000d05f07547 */ /* 0x000fea000b800000 */
[----:B------:R-:W1:Y:S01]  /*4560*/  LDC R0, c[0x0][0xb30] ;  /* 0x0002cc00ff007b82 */ /* 0x000e620000000800 */
[----:B------:R-:W2:Y:S01]  /*4570*/  LDCU.64 UR8, c[0x0][0x888] ;  /* 0x00011100ff0877ac */ /* 0x000ea20008000a00 */
[----:B------:R-:W-:Y:S02]  /*4580*/  HFMA2 R27, -RZ, RZ, 0, 0 ;  /* 0x00000000ff1b7431 */ /* 0x000fe400000001ff */
[----:B------:R-:W-:Y:S01]  /*4590*/  IMAD.MOV.U32 R29, RZ, RZ, 0x1 ;  /* 0x00000001ff1d7424 */ /* 0x000fe200078e00ff */
[----:B------:R-:W-:Y:S01]  /*45a0*/  MOV R25, 0x1000 ;  /* 0x0000100000197802 */ /* 0x000fe20000000f00 */
[----:B------:R-:W3:Y:S01]  /*45b0*/  LDCU.64 UR4, c[0x0][0x890] ;  /* 0x00011200ff0477ac */ /* 0x000ee20008000a00 */
[----:B------:R-:W-:Y:S01]  /*45c0*/  IMAD.MOV.U32 R28, RZ, RZ, RZ ;  /* 0x000000ffff1c7224 */ /* 0x000fe200078e00ff */
[----:B------:R-:W4:Y:S01]  /*45d0*/  LDC R24, c[0x0][0x370] ;  /* 0x0000dc00ff187b82 */ /* 0x000f220000000800 */
[----:B------:R-:W-:Y:S01]  /*45e0*/  UMOV UR7, 0x400 ;  /* 0x0000040000077882 */ /* 0x000fe20000000000 */
[----:B------:R-:W-:-:S02]  /*45f0*/  UPLOP3.LUT UP1, UPT, UPT, UPT, UPT, 0x40, 0x4 ;  /* 0x000000000004789c */ /* 0x000fc40003f2e870 */
[----:B------:R-:W-:-:S04]  /*4600*/  ULEA UR7, UR37, UR7, 0x18 ;  /* 0x0000000725077291 */ /* 0x000fc8000f8ec0ff */
[----:B------:R-:W4:Y:S01]  /*4610*/  LDC R3, c[0x0][0xb0c] ;  /* 0x0002c300ff037b82 */ /* 0x000f220000000800 */
[----:B------:R-:W-:Y:S02]  /*4620*/  UIADD3 UR13, UPT, UPT, UR7, 0xb0, URZ ;  /* 0x000000b0070d7890 */ /* 0x000fe4000fffe0ff */
[----:B--2---:R-:W-:Y:S02]  /*4630*/  UISETP.NE.U32.AND UP3, UPT, UR8, URZ, UPT ;  /* 0x000000ff0800728c */ /* 0x004fe4000bf65070 */
[----:B------:R-:W-:Y:S02]  /*4640*/  UIADD3 UR33, UPT, UPT, UR7, 0xa0, URZ ;  /* 0x000000a007217890 */ /* 0x000fe4000fffe0ff */
[----:B---3--:R-:W-:Y:S01]  /*4650*/  UISETP.NE.U32.AND UP4, UPT, UR4, URZ, UPT ;  /* 0x000000ff0400728c */ /* 0x008fe2000bf85070 */
[----:B------:R-:W2:Y:S01]  /*4660*/  LDC R18, c[0x0][0xb20] ;  /* 0x0002c800ff127b82 */ /* 0x000ea20000000800 */
[----:B-1----:R-:W-:Y:S01]  /*4670*/  ISETP.NE.AND P1, PT, R0, 0x1, PT ;  /* 0x000000010000780c */ /* 0x002fe20003f25270 */
[----:B------:R-:W-:-:S02]  /*4680*/  UISETP.NE.AND.EX UP3, UPT, UR9, URZ, UPT, UP3 ;  /* 0x000000ff0900728c */ /* 0x000fc4000bf65330 */
[----:B------:R-:W-:Y:S02]  /*4690*/  UIADD3 UR25, UPT, UPT, UR7, 0xa8, URZ ;  /* 0x000000a807197890 */ /* 0x000fe4000fffe0ff */
[----:B------:R-:W-:Y:S02]  /*46a0*/  UPRMT UR13, UR37, 0x654, UR13 ;  /* 0x00000654250d7896 */ /* 0x000fe4000800000d */
[----:B------:R-:W1:Y:S01]  /*46b0*/  LDC.64 R30, c[0x0][0x348] ;  /* 0x0000d200ff1e7b82 */ /* 0x000e620000000a00 */
[----:B------:R-:W-:-:S07]  /*46c0*/  UISETP.NE.AND.EX UP4, UPT, UR5, URZ, UPT, UP4 ;  /* 0x000000ff0500728c */ /* 0x000fce000bf85340 */
[----:B------:R-:W3:Y:S08]  /*46d0*/  LDC.64 R16, c[0x0][0xb10] ;  /* 0x0002c400ff107b82 */ /* 0x000ef00000000a00 */
[----:B------:R-:W1:Y:S08]  /*46e0*/  LDC.64 R6, c[0x0][0xb18] ;  /* 0x0002c600ff067b82 */ /* 0x000e700000000a00 */
[----:B------:R-:W1:Y:S08]  /*46f0*/  LDC.64 R4, c[0x0][0xb28] ;  /* 0x0002ca00ff047b82 */ /* 0x000e700000000a00 */
[----:B--2-4-:R-:W1:Y:S02]  /*4700*/  LDC R19, c[0x0][0x374] ;  /* 0x0000dd00ff137b82 */ /* 0x014e640000000800 */
.L_x_102:
[C---:B------:R-:W-:Y:S02]  /*4710*/  LEA R0, R28.reuse, UR7, 0x3 ;  /* 0x000000071c007c11 */ /* 0x040fe4000f8e18ff */
[----:B------:R-:W-:Y:S02]  /*4720*/  SHF.L.U32 R2, R27, 0x1f, RZ ;  /* 0x0000001f1b027819 */ /* 0x000fe400000006ff */
[----:B------:R-:W-:Y:S02]  /*4730*/  LEA R20, R28, UR7, 0x4 ;  /* 0x000000071c147c11 */ /* 0x000fe4000f8e20ff */
[----:B--2---:R-:W2:Y:S02]  /*4740*/  SYNCS.PHASECHK.TRANS64.TRYWAIT P0, [R0+URZ+0xe0], R2 ;  /* 0x0000e002000075a7 */ /* 0x004ea400080011ff */
[----:B--2---:R-:W-:Y:S05]  /*4750*/  @!P0 BRA `(.L_x_93) ;  /* 0x0000005000908947 */ /* 0x004fea0003800000 */
.L_x_187:
[----:B------:R-:W-:Y:S01]  /*4760*/  ISETP.GE.AND P0, PT, R37, 0x1, PT ;  /* 0x000000012500780c */ /* 0x000fe20003f06270 */
[----:B------:R-:W4:Y:S01]  /*4770*/  LDS.128 R20, [R20+0x170] ;  /* 0x0001700014147984 */ /* 0x000f220000000c00 */
[----:B--2---:R-:W-:Y:S01]  /*4780*/  VIADD R0, R0, 0xf0 ;  /* 0x000000f000007836 */ /* 0x004fe20000000000 */
[----:B------:R-:W-:Y:S01]  /*4790*/  @!PT LDS RZ, [RZ] ;  /* 0x00000000fffff984 */ /* 0x000fe20000000800 */
[----:B------:R-:W-:Y:S01]  /*47a0*/  @!PT LDS RZ, [RZ] ;  /* 0x00000000fffff984 */ /* 0x000fe20000000800 */
[----:B------:R-:W-:Y:S01]  /*47b0*/  @!PT LDS RZ, [RZ] ;  /* 0x00000000fffff984 */ /* 0x000fe20000000800 */
[----:B------:R-:W-:Y:S01]  /*47c0*/  @!PT LDS RZ, [RZ] ;  /* 0x00000000fffff984 */ /* 0x000fe20000000800 */
[----:B------:R2:W-:Y:S06]  /*47d0*/  MEMBAR.ALL.CTA ;  /* 0x0000000000007992 */ /* 0x0005ec0000008000 */
[----:B--2---:R-:W2:Y:S01]  /*47e0*/  FENCE.VIEW.ASYNC.S ;  /* 0x00000000000073c6 */ /* 0x004ea20000000000 */
[----:B------:R-:W-:Y:S04]  /*47f0*/  PRMT R0, RZ, 0x654, R0 ;  /* 0x00000654ff007816 */ /* 0x000fe80000000000 */
[----:B--2---:R2:W-:Y:S01]  /*4800*/  SYNCS.ARRIVE.TRANS64.RED.A1T0 RZ, [R0+URZ], RZ ;  /* 0x000000ff00ff79a7 */ /* 0x0045e200081004ff */
[----:B----4-:R-:W-:Y:S11]  /*4810*/  LOP3.LUT P3, RZ, R22, 0x1, RZ, 0xc0, !PT ;  /* 0x0000000116ff7812 */ /* 0x010ff6000786c0ff */
[----:B------:R-:W-:Y:S02]  /*4820*/  @!UPT UIADD3 URZ, UPT, UPT, URZ, URZ, URZ ;  /* 0x000000fffffff290 */ /* 0x000fe4000fffe0ff */
[----:B------:R-:W-:Y:S02]  /*4830*/  @P3 MOV R11, R20 ;  /* 0x00000014000b3202 */ /* 0x000fe40000000f00 */
[----:B------:R-:W-:Y:S01]  /*4840*/  @P3 LOP3.LUT R10, R21, 0xffff, RZ, 0xc0, !PT ;  /* 0x0000ffff150a3812 */ /* 0x000fe200078ec0ff */
[----:B--2---:R-:W-:Y:S06]  /*4850*/  @!P0 BRA `(.L_x_94) ;  /* 0x0000000000a48947 */ /* 0x004fec0003800000 */
[-C--:B-1----:R-:W-:Y:S01]  /*4860*/  IMAD.HI.U32 R0, R19, R7.reuse, RZ ;  /* 0x0000000713007227 */ /* 0x082fe200078e00ff */
[----:B------:R-:W-:Y:S02]  /*4870*/  ISETP.NE.AND P0, PT, R6, 0x1, PT ;  /* 0x000000010600780c */ /* 0x000fe40003f05270 */
[----:B------:R-:W-:Y:S01]  /*4880*/  ISETP.NE.AND P2, PT, R37, 0x1, PT ;  /* 0x000000012500780c */ /* 0x000fe20003f45270 */
[----:B---3--:R-:W-:Y:S01]  /*4890*/  IMAD.HI.U32 R9, R24, R16, RZ ;  /* 0x0000001018097227 */ /* 0x008fe200078e00ff */
[----:B------:R-:W-:Y:S02]  /*48a0*/  SHF.R.U32.HI R0, RZ, R18, R0 ;  /* 0x00000012ff007219 */ /* 0x000fe40000011600 */
[----:B------:R-:W-:Y:S01]  /*48b0*/  ISETP.NE.AND P4, PT, R3, 0x1, PT ;  /* 0x000000010300780c */ /* 0x000fe20003f85270 */
[----:B------:R-:W-:Y:S01]  /*48c0*/  IMAD.HI.U32 R13, R10, R7, RZ ;  /* 0x000000070a0d7227 */ /* 0x000fe200078e00ff */
[----:B------:R-:W-:Y:S02]  /*48d0*/  SHF.R.U32.HI R9, RZ, R17, R9 ;  /* 0x00000011ff097219 */ /* 0x000fe40000011609 */
[----:B------:R-:W-:Y:S01]  /*48e0*/  SEL R0, R19, R0, !P0 ;  /* 0x0000000013007207 */ /* 0x000fe20004000000 */
[----:B------:R-:W-:Y:S01]  /*48f0*/  IMAD.HI.U32 R12, R11, R16, RZ ;  /* 0x000000100b0c7227 */ /* 0x000fe200078e00ff */
[----:B------:R-:W-:Y:S03]  /*4900*/  SEL R9, R24, R9, !P4 ;  /* 0x0000000918097207 */ /* 0x000fe60006000000 */
[-C--:B------:R-:W-:Y:S01]  /*4910*/  IMAD.HI.U32 R8, R0, R4.reuse, RZ ;  /* 0x0000000400087227 */ /* 0x080fe200078e00ff */
[----:B------:R-:W-:Y:S03]  /*4920*/  SHF.R.U32.HI R12, RZ, R17, R12 ;  /* 0x00000011ff0c7219 */ /* 0x000fe6000001160c */
[----:B------:R-:W-:Y:S01]  /*4930*/  IMAD.HI.U32 R2, R9, R4, RZ ;  /* 0x0000000409027227 */ /* 0x000fe200078e00ff */
[-C--:B------:R-:W-:Y:S02]  /*4940*/  @P2 SHF.R.U32.HI R0, RZ, R5.reuse, R8 ;  /* 0x00000005ff002219 */ /* 0x080fe40000011608 */
[----:B------:R-:W-:Y:S02]  /*4950*/  SHF.R.U32.HI R8, RZ, R18, R13 ;  /* 0x00000012ff087219 */ /* 0x000fe4000001160d */
[----:B------:R-:W-:Y:S01]  /*4960*/  @P2 SHF.R.U32.HI R9, RZ, R5, R2 ;  /* 0x00000005ff092219 */ /* 0x000fe20000011602 */
[----:B------:R-:W-:Y:S01]  /*4970*/  IMAD R0, R37, R0, RZ ;  /* 0x0000000025007224 */ /* 0x000fe200078e02ff */
[----:B------:R-:W-:Y:S02]  /*4980*/  SEL R8, R10, R8, !P0 ;  /* 0x000000080a087207 */ /* 0x000fe40004000000 */
[----:B------:R-:W-:Y:S01]  /*4990*/  SEL R2, R11, R12, !P4 ;  /* 0x0000000c0b027207 */ /* 0x000fe20006000000 */
[C---:B------:R-:W-:Y:S01]  /*49a0*/  IMAD R12, R37.reuse, R9, RZ ;  /* 0x00000009250c7224 */ /* 0x040fe200078e02ff */
[C---:B------:R-:W-:Y:S01]  /*49b0*/  ISETP.GE.AND P0, PT, R8.reuse, R0, PT ;  /* 0x000000000800720c */ /* 0x040fe20003f06270 */
[----:B------:R-:W-:Y:S03]  /*49c0*/  IMAD.HI.U32 R0, R8, R4, RZ ;  /* 0x0000000408007227 */ /* 0x000fe600078e00ff */
[----:B------:R-:W-:Y:S02]  /*49d0*/  ISETP.GE.OR P0, PT, R2, R12, P0 ;  /* 0x0000000c0200720c */ /* 0x000fe40000706670 */
[-C--:B------:R-:W-:Y:S04]  /*49e0*/  SHF.R.U32.HI R0, RZ, R5.reuse, R0 ;  /* 0x00000005ff007219 */ /* 0x080fe80000011600 */
[----:B------:R-:W-:Y:S05]  /*49f0*/  SEL R13, R8, R0, !P2 ;  /* 0x00000000080d7207 */ /* 0x000fea0005000000 */
[----:B------:R-:W-:Y:S02]  /*4a00*/  IMAD.MOV R12, RZ, RZ, -R13 ;  /* 0x000000ffff0c7224 */ /* 0x000fe400078e0a0d */
[C---:B------:R-:W-:Y:S04]  /*4a10*/  @!P0 IMAD.HI.U32 R0, R2.reuse, R4, RZ ;  /* 0x0000000402008227 */ /* 0x040fe800078e00ff */
[----:B------:R-:W-:Y:S01]  /*4a20*/  IMAD R12, R37, R12, R8 ;  /* 0x0000000c250c7224 */ /* 0x000fe200078e0208 */
[----:B------:R-:W-:Y:S04]  /*4a30*/  @!P0 SHF.R.U32.HI R0, RZ, R5, R0 ;  /* 0x00000005ff008219 */ /* 0x000fe80000011600 */
[----:B------:R-:W-:Y:S04]  /*4a40*/  @!P0 SEL R0, R2, R0, !P2 ;  /* 0x0000000002008207 */ /* 0x000fe80005000000 */
[----:B------:R-:W-:Y:S01]  /*4a50*/  @!P0 IADD3 R13, PT, PT, R13, -R0, RZ ;  /* 0x800000000d0d8210 */ /* 0x000fe20007ffe0ff */
[----:B------:R-:W-:Y:S01]  /*4a60*/  @!P0 IMAD R0, R9, R12, R0 ;  /* 0x0000000c09008224 */ /* 0x000fe200078e0200 */
[----:B------:R-:W-:Y:S01]  /*4a70*/  IADD3 R9, PT, PT, -R8, RZ, RZ ;  /* 0x000000ff08097210 */ /* 0x000fe20007ffe1ff */
[--C-:B------:R-:W-:Y:S02]  /*4a80*/  IMAD.MOV R12, RZ, RZ, -R2.reuse ;  /* 0x000000ffff0c7224 */ /* 0x100fe400078e0a02 */
[----:B------:R-:W-:Y:S02]  /*4a90*/  @!P0 IMAD R8, R13, R37, R2 ;  /* 0x000000250d088224 */ /* 0x000fe400078e0202 */
[----:B------:R-:W-:Y:S02]  /*4aa0*/  @!P0 IMAD.MOV.U32 R2, RZ, RZ, R0 ;  /* 0x000000ffff028224 */ /* 0x000fe400078e0000 */
[----:B------:R-:W-:Y:S02]  /*4ab0*/  IMAD R11, R3, R12, R11 ;  /* 0x0000000c030b7224 */ /* 0x000fe400078e020b */
[----:B------:R-:W-:Y:S02]  /*4ac0*/  IMAD R10, R6, R9, R10 ;  /* 0x00000009060a7224 */ /* 0x000fe400078e020a */
[----:B------:R-:W-:Y:S02]  /*4ad0*/  IMAD R11, R2, R3, R11 ;  /* 0x00000003020b7224 */ /* 0x000fe400078e020b */
[----:B------:R-:W-:Y:S02]  /*4ae0*/  IMAD R10, R8, R6, R10 ;  /* 0x00000006080a7224 */ /* 0x000fe400078e020a */
.L_x_94:
[----:B------:R-:W-:Y:S05]  /*4af0*/  BRA.U UP1, `(.L_x_95) ;  /* 0x0000000101107547 */ /* 0x000fea000b800000 */
[----:B------:R-:W-:Y:S04]  /*4b00*/  MOV R2, UR6 ;  /* 0x0000000600027c02 */ /* 0x000fe80008000f00 */
[----:B------:R-:W-:Y:S04]  /*4b10*/  SHF.L.U32 R2, R2, 0x1f, RZ ;  /* 0x0000001f02027819 */ /* 0x000fe800000006ff */
[----:B------:R-:W2:Y:S02]  /*4b20*/  SYNCS.PHASECHK.TRANS64.TRYWAIT P0, [UR7+0xd8], R2 ;  /* 0x0000d802ff0075a7 */ /* 0x000ea40008001107 */
[----:B--2---:R-:W-:Y:S05]  /*4b30*/  @!P0 BRA `(.L_x_96) ;  /* 0x0000004c00ac8947 */ /* 0x004fea0003800000 */
.L_x_95:
[----:B------:R-:W-:Y:S02]  /*4b40*/  R2UR UR34, R15 ;  /* 0x000000000f2272ca */ /* 0x000fe400000e0000 */
[----:B------:R-:W-:Y:S02]  /*4b50*/  R2UR UR35, R14 ;  /* 0x000000000e2372ca */ /* 0x000fe400000e0000 */
[----:B------:R-:W-:Y:S02]  /*4b60*/  ISETP.NE.U32.AND P2, PT, RZ, UR4, PT ;  /* 0x00000004ff007c0c */ /* 0x000fe4000bf45070 */
[----:B------:R-:W-:Y:S02]  /*4b70*/  SHF.L.U32 R14, R29, 0x1f, RZ ;  /* 0x0000001f1d0e7819 */ /* 0x000fe400000006ff */
[----:B------:R-:W-:Y:S05]  /*4b80*/  ISETP.NE.AND.EX P2, PT, RZ, UR5, PT, P2 ;  /* 0x00000005ff007c0c */ /* 0x000fea000bf45320 */
[----:B------:R-:W-:Y:S02]  /*4b90*/  UIMAD UR34, UR34, 0xc0, URZ ;  /* 0x000000c0222278a4 */ /* 0x000fe4000f8e02ff */
[----:B------:R-:W-:Y:S01]  /*4ba0*/  USHF.L.U32 UR35, UR35, 0x6, URZ ;  /* 0x0000000623237899 */ /* 0x000fe200080006ff */
[----:B------:R-:W-:Y:S11]  /*4bb0*/  BRA.U !UP4, `(.L_x_97) ;  /* 0x000000010c347547 */ /* 0x000ff6000b800000 */
[----:B------:R-:W-:Y:S01]  /*4bc0*/  UPLOP3.LUT UP0, UPT, UPT, UPT, UP3, 0x80, 0x8 ;  /* 0x000000000008789c */ /* 0x000fe20003f0f030 */
[----:B--2---:R-:W-:Y:S02]  /*4bd0*/  HFMA2 R0, -RZ, RZ, 0, 5.9604644775390625e-08 ;  /* 0x00000001ff007431 */ /* 0x004fe400000001ff */
[----:B------:R-:W-:Y:S03]  /*4be0*/  IMAD.MOV.U32 R98, RZ, RZ, 0x1 ;  /* 0x00000001ff627424 */ /* 0x000fe600078e00ff */
[----:B------:R-:W-:Y:S05]  /*4bf0*/  PLOP3.LUT P0, PT, PT, PT, UP0, 0x80, 0x8 ;  /* 0x000000000008781c */ /* 0x000fea0003f0f008 */
[----:B------:R-:W2:Y:S01]  /*4c00*/  @UP0 LDCU.64 UR10, c[0x0][0x888] ;  /* 0x00011100ff0a07ac */ /* 0x000ea20008000a00 */
[----:B------:R-:W-:Y:S07]  /*4c10*/  @UP0 UIMAD UR8, UR36, UR4, URZ ;  /* 0x00000004240802a4 */ /* 0x000fee000f8e02ff */
[----:B------:R-:W-:Y:S01]  /*4c20*/  @!P0 PRMT R98, R0, 0x7610, R98 ;  /* 0x0000761000628816 */ /* 0x000fe20000000062 */
[----:B--2---:R-:W-:Y:S03]  /*4c30*/  @UP0 UIMAD.WIDE UR10, UR8, 0x4, UR10 ;  /* 0x00000004080a08a5 */ /* 0x004fe6000f8e020a */
[----:B------:R-:W2:Y:S03]  /*4c40*/  @!UP0 LDCU UR8, c[0x0][0x880] ;  /* 0x00011000ff0887ac */ /* 0x000ea60008000800 */
[----:B------:R-:W-:Y:S01]  /*4c50*/  IMAD.U32 R8, RZ, RZ, UR10 ;  /* 0x0000000aff087e24 */ /* 0x000fe2000f8e00ff */
[----:B------:R-:W-:Y:S05]  /*4c60*/  MOV R9, UR11 ;  /* 0x0000000b00097c02 */ /* 0x000fea0008000f00 */
[----:B-----5:R4:W5:Y:S02]  /*4c70*/  @P0 LDG.E R49, desc[UR46][R8.64] ;  /* 0x0000002e08310981 */ /* 0x020964000c1e1900 */
[----:B--2-4-:R-:W-:Y:S07]  /*4c80*/  @!P0 IMAD.U32 R49, RZ, RZ, UR8 ;  /* 0x00000008ff318e24 */ /* 0x014fee000f8e00ff */
.L_x_97:
[----:B-----5:R-:W-:Y:S01]  /*4c90*/  @!P2 FSETP.EQ.AND P0, PT, R49, RZ, PT ;  /* 0x000000ff3100a20b */ /* 0x020fe20003f02000 */
[----:B------:R-:W-:Y:S01]  /*4ca0*/  @!UPT UIADD3 URZ, UPT, UPT, URZ, URZ, URZ ;  /* 0x000000fffffff290 */ /* 0x000fe2000fffe0ff */
[----:B------:R-:W-:Y:S11]  /*4cb0*/  @!P2 BRA `(.L_x_98) ;  /* 0x000000000014a947 */ /* 0x000ff60003800000 */
[----:B------:R-:W-:Y:S02]  /*4cc0*/  LOP3.LUT P2, RZ, R98, 0xff, RZ, 0xc0, !PT ;  /* 0x000000ff62ff7812 */ /* 0x000fe4000784c0ff */
[----:B------:R-:W-:Y:S04]  /*4cd0*/  PLOP3.LUT P0, PT, PT, PT, UP0, 0x80, 0x8 ;  /* 0x000000000008781c */ /* 0x000fe80003f0f008 */
[----:B------:R-:W-:Y:S07]  /*4ce0*/  PLOP3.LUT P0, PT, P0, PT, PT, 0x8, 0x80 ;  /* 0x000000000080781c */ /* 0x000fee000070e170 */
[----:B------:R-:W-:Y:S11]  /*4cf0*/  @P2 FSETP.EQ.AND P0, PT, R49, RZ, PT ;  /* 0x000000ff3100220b */ /* 0x000ff60003f02000 */
[----:B------:R-:W-:Y:S02]  /*4d00*/  @!UPT UIADD3 URZ, UPT, UPT, URZ, URZ, URZ ;  /* 0x000000fffffff290 */ /* 0x000fe4000fffe0ff */
.L_x_98:
[----:B------:R-:W4:Y:S01]  /*4d10*/  SYNCS.PHASECHK.TRANS64.TRYWAIT P2, [UR7+0xb8], R14 ;  /* 0x0000b80eff0075a7 */ /* 0x000f220008041107 */
[----:B------:R-:W-:Y:S04]  /*4d20*/  ELECT P4, URZ, PT ;  /* 0x0000000000ff782f */ /* 0x000fe80003880000 */
[----:B------:R-:W-:Y:S11]  /*4d30*/  PLOP3.LUT P4, PT, P0, P4, PT, 0xf2, 0x2f ;  /* 0x00000000002f781c */ /* 0x000ff60000789e72 */
[----:B------:R-:W-:Y:S02]  /*4d40*/  @!UPT UIADD3 URZ, UPT, UPT, URZ, URZ, URZ ;  /* 0x000000fffffff290 */ /* 0x000fe4000fffe0ff */
[----:B-1----:R-:W-:Y:S05]  /*4d50*/  @!P4 IADD3 R8, P0, PT, R30, 0x580, RZ ;  /* 0x000005801e08c810 */ /* 0x002fea0007f1e0ff */
[----:B--2---:R-:W-:Y:S01]  /*4d60*/  @!P4 IMAD.X R2, RZ, RZ, R31, P0 ;  /* 0x000000ffff02c224 */ /* 0x004fe200000e061f */
[----:B----4-:R-:W-:Y:S07]  /*4d70*/  @!P2 BRA `(.L_x_99) ;  /* 0x0000004c0034a947 */ /* 0x010fee0003800000 */
.L_x_190:
[----:B------:R-:W-:Y:S01]  /*4d80*/  @!P4 R2UR UR9, R8 ;  /* 0x000000000809c2ca */ /* 0x000fe200000e0000 */
[----:B------:R-:W-:Y:S01]  /*4d90*/  VOTEU.ALL UP1, P4 ;  /* 0x0000000000ff7886 */ /* 0x000fe20002020000 */
[----:B------:R-:W-:Y:S01]  /*4da0*/  @!P4 R2UR UR8, R2 ;  /* 0x000000000208c2ca */ /* 0x000fe200000e0000 */
[----:B------:R-:W-:Y:S01]  /*4db0*/  VOTEU.ALL UP2, P4 ;  /* 0x0000000000ff7886 */ /* 0x000fe20002040000 */
[----:B------:R-:W-:Y:S01]  /*4dc0*/  UMOV UR16, 0x0 ;  /* 0x0000000000107882 */ /* 0x000fe20000000000 */
[----:B------:R-:W-:Y:S01]  /*4dd0*/  UMOV UR17, 0x10000000 ;  /* 0x1000000000117882 */ /* 0x000fe20000000000 */
[----:B------:R-:W-:Y:S01]  /*4de0*/  @!UP1 UIADD3 UR32, UPT, UPT, UR7, 0x200, URZ ;  /* 0x0000020007209890 */ /* 0x000fe2000fffe0ff */
[----:B-1----:R-:W-:Y:S01]  /*4df0*/  @!P4 IMAD.MOV.U32 R0, RZ, RZ, 0x1000 ;  /* 0x00001000ff00c424 */ /* 0x002fe200078e00ff */
[----:B------:R-:W-:Y:S01]  /*4e00*/  @!UP1 UIADD3 UR10, UPT, UPT, UR34, 0x60, URZ ;  /* 0x00000060220a9890 */ /* 0x000fe2000fffe0ff */
[----:B------:R-:W-:Y:S01]  /*4e10*/  UMOV UR11, UR35 ;  /* 0x00000023000b7c82 */ /* 0x000fe20008000000 */
[----:B------:R-:W-:Y:S01]  /*4e20*/  UMOV UR12, UR36 ;  /* 0x00000024000c7c82 */ /* 0x000fe20008000000 */
[----:B------:R-:W-:Y:S02]  /*4e30*/  UPRMT UR14, UR37, 0x654, UR33 ;  /* 0x00000654250e7896 */ /* 0x000fe40008000021 */
[----:B------:R-:W-:Y:S01]  /*4e40*/  IMAD.U32 R8, RZ, RZ, UR9 ;  /* 0x00000009ff087e24 */ /* 0x000fe2000f8e00ff */
[----:B------:R-:W-:Y:S01]  /*4e50*/  UMOV UR9, UR33 ;  /* 0x0000002100097c82 */ /* 0x000fe20008000000 */
[----:B------:R-:W-:Y:S01]  /*4e60*/  IMAD.U32 R9, RZ, RZ, UR8 ;  /* 0x00000008ff097e24 */ /* 0x000fe2000f8e00ff */
[----:B------:R-:W-:Y:S02]  /*4e70*/  @!UP1 UIADD3 UR8, UPT, UPT, UR7, 0xa00, URZ ;  /* 0x00000a0007089890 */ /* 0x000fe4000fffe0ff */
[----:B------:R-:W-:Y:S01]  /*4e80*/  @!P4 R2UR UR18, R8 ;  /* 0x000000000812c2ca */ /* 0x000fe200000e0000 */
[----:B------:R-:W-:Y:S01]  /*4e90*/  VOTEU.ALL UP1, P4 ;  /* 0x0000000000ff7886 */ /* 0x000fe20002020000 */
[----:B------:R-:W-:Y:S02]  /*4ea0*/  @!P4 R2UR UR19, R9 ;  /* 0x000000000913c2ca */ /* 0x000fe400000e0000 */
[----:B------:R-:W-:Y:S05]  /*4eb0*/  @!P4 IADD3 R8, P0, PT, R30, 0x580, RZ ;  /* 0x000005801e08c810 */ /* 0x000fea0007f1e0ff */
[----:B------:R-:W-:Y:S06]  /*4ec0*/  @!P4 IMAD.X R2, RZ, RZ, R31, P0 ;  /* 0x000000ffff02c224 */ /* 0x000fec00000e061f */
[----:B------:R1:W-:Y:S01]  /*4ed0*/  @!UP2 UTMALDG.3D [UR32], [UR18], desc[UR16] ;  /* 0x000010201200a5b4 */ /* 0x0003e20008011000 */
[----:B------:R1:W-:Y:S01]  /*4ee0*/  @!UP1 UTMALDG.3D [UR8], [UR18], desc[UR16] ;  /* 0x00001008120095b4 */ /* 0x0003e20008011000 */
[----:B------:R1:W-:Y:S01]  /*4ef0*/  @!P4 SYNCS.ARRIVE.TRANS64.RED.A0TR RZ, [UR7+0xa0], R0 ;  /* 0x0000a000ffffc9a7 */ /* 0x0003e20008300407 */
[----:B------:R-:W-:Y:S01]  /*4f00*/  SYNCS.ARRIVE.TRANS64.RED.A1T0 RZ, [UR14], RZ ;  /* 0x000000ffffff79a7 */ /* 0x000fe2000810040e */
[----:B------:R-:W2:Y:S02]  /*4f10*/  SYNCS.PHASECHK.TRANS64.TRYWAIT P2, [UR7+0xc0], R14 ;  /* 0x0000c00eff0075a7 */ /* 0x000ea40008041107 */
[----:B-12---:R-:W-:Y:S05]  /*4f20*/  @!P2 BRA `(.L_x_100) ;  /* 0x0000004800e0a947 */ /* 0x006fea0003800000 */
.L_x_192:
[----:B------:R-:W2:Y:S01]  /*4f30*/  LDC.64 R12, c[0x0][0xb18] ;  /* 0x0002c600ff0c7b82 */ /* 0x000ea20000000a00 */
[----:B------:R-:W-:Y:S01]  /*4f40*/  @!P4 R2UR UR8, R2 ;  /* 0x000000000208c2ca */ /* 0x000fe200000e0000 */
[----:B------:R-:W-:Y:S01]  /*4f50*/  VOTEU.ALL UP1, P4 ;  /* 0x0000000000ff7886 */ /* 0x000fe20002020000 */
[----:B------:R-:W-:Y:S01]  /*4f60*/  @!P4 R2UR UR9, R8 ;  /* 0x000000000809c2ca */ /* 0x000fe200000e0000 */
[----:B------:R-:W-:Y:S01]  /*4f70*/  VOTEU.ALL UP2, P4 ;  /* 0x0000000000ff7886 */ /* 0x000fe20002040000 */
[----:B------:R-:W-:Y:S03]  /*4f80*/  UMOV UR16, 0x0 ;  /* 0x0000000000107882 */ /* 0x000fe60000000000 */
[----:B------:R-:W4:Y:S01]  /*4f90*/  @!P1 LDC R2, c[0x0][0xb0c] ;  /* 0x0002c300ff029b82 */ /* 0x000f220000000800 */
[----:B------:R-:W-:Y:S01]  /*4fa0*/  @!UP1 UIADD3 UR26, UPT, UPT, UR34, 0x20, URZ ;  /* 0x00000020221a9890 */ /* 0x000fe2000fffe0ff */
[----:B-1----:R-:W-:Y:S01]  /*4fb0*/  @!P4 IMAD.MOV.U32 R0, RZ, RZ, 0x1000 ;  /* 0x00001000ff00c424 */ /* 0x002fe200078e00ff */
[----:B------:R-:W-:Y:S01]  /*4fc0*/  @!UP1 UIADD3 UR24, UPT, UPT, UR7, 0x1200, URZ ;  /* 0x0000120007189890 */ /* 0x000fe2000fffe0ff */
[----:B------:R-:W-:Y:S01]  /*4fd0*/  @P3 SHF.R.U32.HI R26, RZ, 0x10, R21 ;  /* 0x00000010ff1a3819 */ /* 0x000fe20000011615 */
[----:B------:R-:W-:Y:S01]  /*4fe0*/  UMOV UR17, 0x10000000 ;  /* 0x1000000000117882 */ /* 0x000fe20000000000 */
[----:B------:R-:W-:Y:S01]  /*4ff0*/  UMOV UR27, UR35 ;  /* 0x00000023001b7c82 */ /* 0x000fe20008000000 */
[----:B------:R-:W-:Y:S01]  /*5000*/  UMOV UR28, UR36 ;  /* 0x00000024001c7c82 */ /* 0x000fe20008000000 */
[----:B------:R-:W-:Y:S01]  /*5010*/  IMAD.U32 R9, RZ, RZ, UR8 ;  /* 0x00000008ff097e24 */ /* 0x000fe2000f8e00ff */
[----:B------:R-:W-:Y:S01]  /*5020*/  @!UP1 UIADD3 UR10, UPT, UPT, UR34, 0x80, URZ ;  /* 0x00000080220a9890 */ /* 0x000fe2000fffe0ff */
[----:B------:R-:W-:Y:S01]  /*5030*/  IMAD.U32 R8, RZ, RZ, UR9 ;  /* 0x00000009ff087e24 */ /* 0x000fe2000f8e00ff */
[----:B------:R-:W-:Y:S01]  /*5040*/  @!UP1 UIADD3 UR8, UPT, UPT, UR7, 0x1a00, URZ ;  /* 0x00001a0007089890 */ /* 0x000fe2000fffe0ff */
[----:B------:R-:W-:Y:S01]  /*5050*/  VIADD R28, R28, 0x1 ;  /* 0x000000011c1c7836 */ /* 0x000fe20000000000 */
[----:B------:R-:W-:Y:S01]  /*5060*/  @!P4 R2UR UR19, R9 ;  /* 0x000000000913c2ca */ /* 0x000fe200000e0000 */
[----:B------:R-:W-:Y:S01]  /*5070*/  VOTEU.ALL UP1, P4 ;  /* 0x0000000000ff7886 */ /* 0x000fe20002020000 */
[----:B------:R-:W-:Y:S01]  /*5080*/  @!P4 R2UR UR18, R8 ;  /* 0x000000000812c2ca */ /* 0x000fe200000e0000 */
[----:B------:R-:W-:Y:S01]  /*5090*/  UMOV UR9, UR25 ;  /* 0x0000001900097c82 */ /* 0x000fe20008000000 */
[----:B------:R-:W1:Y:S01]  /*50a0*/  LDC.64 R8, c[0x0][0xb10] ;  /* 0x0002c400ff087b82 */ /* 0x000e620000000a00 */
[----:B------:R-:W-:Y:S01]  /*50b0*/  UMOV UR11, UR35 ;  /* 0x00000023000b7c82 */ /* 0x000fe20008000000 */
[----:B------:R-:W-:Y:S01]  /*50c0*/  UMOV UR12, UR36 ;  /* 0x00000024000c7c82 */ /* 0x000fe20008000000 */
[----:B------:R-:W-:Y:S08]  /*50d0*/  UPRMT UR14, UR37, 0x654, UR25 ;  /* 0x00000654250e7896 */ /* 0x000ff00008000019 */
[----:B------:R1:W-:Y:S01]  /*50e0*/  @!UP2 UTMALDG.3D [UR24], [UR18], desc[UR16] ;  /* 0x000010181200a5b4 */ /* 0x0003e20008011000 */
[----:B------:R1:W-:Y:S01]  /*50f0*/  @!UP1 UTMALDG.3D [UR8], [UR18], desc[UR16] ;  /* 0x00001008120095b4 */ /* 0x0003e20008011000 */
[----:B------:R5:W-:Y:S01]  /*5100*/  @!P4 SYNCS.ARRIVE.TRANS64.RED.A0TR RZ, [UR7+0xa8], R0 ;  /* 0x0000a800ffffc9a7 */ /* 0x000be20008300407 */
[C---:B-1----:R-:W-:Y:S01]  /*5110*/  @!P1 IMAD.HI.U32 R8, R11.reuse, R8, RZ ;  /* 0x000000080b089227 */ /* 0x042fe200078e00ff */
[----:B--2---:R-:W-:Y:S02]  /*5120*/  @!P1 ISETP.NE.AND P0, PT, R12, 0x1, PT ;  /* 0x000000010c00980c */ /* 0x004fe40003f05270 */
[----:B----4-:R-:W-:Y:S01]  /*5130*/  @!P1 ISETP.NE.AND P2, PT, R2, 0x1, PT ;  /* 0x000000010200980c */ /* 0x010fe20003f45270 */
[C---:B------:R-:W-:Y:S01]  /*5140*/  @!P1 IMAD.HI.U32 R13, R10.reuse, R13, RZ ;  /* 0x0000000d0a0d9227 */ /* 0x040fe200078e00ff */
[----:B------:R-:W-:Y:S04]  /*5150*/  @!P1 SHF.R.U32.HI R8, RZ, R9, R8 ;  /* 0x00000009ff089219 */ /* 0x000fe80000011608 */
[----:B------:R-:W-:Y:S01]  /*5160*/  @!P1 SEL R8, R11, R8, !P2 ;  /* 0x000000080b089207 */ /* 0x000fe20005000000 */
[----:B------:R-:W-:Y:S01]  /*5170*/  SYNCS.ARRIVE.TRANS64.RED.A1T0 RZ, [UR14], RZ ;  /* 0x000000ffffff79a7 */ /* 0x000fe2000810040e */
[----:B------:R-:W1:Y:S01]  /*5180*/  SYNCS.PHASECHK.TRANS64.TRYWAIT P5, [UR7+0xc8], R14 ;  /* 0x0000c80eff0075a7 */ /* 0x000e6200080a1107 */
[----:B-----5:R-:W2:Y:S02]  /*5190*/  @!P1 LDC R0, c[0x0][0xb20] ;  /* 0x0002c800ff009b82 */ /* 0x020ea40000000800 */
[----:B--2---:R-:W-:Y:S04]  /*51a0*/  @!P1 SHF.R.U32.HI R0, RZ, R0, R13 ;  /* 0x00000000ff009219 */ /* 0x004fe8000001160d */
[----:B------:R-:W-:Y:S05]  /*51b0*/  @!P1 SEL R9, R10, R0, !P0 ;  /* 0x000000000a099207 */ /* 0x000fea0004000000 */
[----:B------:R-:W-:Y:S02]  /*51c0*/  @!P1 IMAD.IADD R0, R9, 0x1, -R8 ;  /* 0x0000000109009824 */ /* 0x000fe400078e0a08 */
[----:B------:R-:W-:Y:S02]  /*51d0*/  @!P1 IMAD.IADD R8, R8, 0x1, -R9 ;  /* 0x0000000108089824 */ /* 0x000fe400078e0a09 */
[----:B------:R-:W-:Y:S02]  /*51e0*/  @!P1 IMAD R11, R0, R2, R11 ;  /* 0x00000002000b9224 */ /* 0x000fe400078e020b */
[----:B------:R-:W-:Y:S01]  /*51f0*/  @!P1 IMAD R10, R8, R12, R10 ;  /* 0x0000000c080a9224 */ /* 0x000fe200078e020a */
[----:B-1----:R-:W-:Y:S06]  /*5200*/  @!P5 BRA `(.L_x_101) ;  /* 0x000000480040d947 */ /* 0x002fec0003800000 */
.L_x_194:
[----:B------:R-:W-:Y:S01]  /*5210*/  @!P4 IADD3 R2, P0, PT, R30, 0x580, RZ ;  /* 0x000005801e02c810 */ /* 0x000fe20007f1e0ff */
[----:B------:R-:W-:Y:S01]  /*5220*/  VOTEU.ALL UP1, P4 ;  /* 0x0000000000ff7886 */ /* 0x000fe20002020000 */
[----:B------:R-:W-:Y:S01]  /*5230*/  VOTEU.ALL UP2, P4 ;  /* 0x0000000000ff7886 */ /* 0x000fe20002040000 */
[----:B------:R-:W-:Y:S01]  /*5240*/  UMOV UR14, 0x0 ;  /* 0x00000000000e7882 */ /* 0x000fe20000000000 */
[----:B------:R-:W-:Y:S01]  /*5250*/  @!P4 R2UR UR9, R2 ;  /* 0x000000000209c2ca */ /* 0x000fe200000e0000 */
[----:B-1----:R-:W-:Y:S01]  /*5260*/  @!P4 IMAD.X R0, RZ, RZ, R31, P0 ;  /* 0x000000ffff00c224 */ /* 0x002fe200000e061f */
[----:B------:R-:W-:Y:S01]  /*5270*/  @!UP1 UIADD3 UR17, UPT, UPT, UR7, 0xb0, URZ ;  /* 0x000000b007119890 */ /* 0x000fe2000fffe0ff */
[----:B------:R-:W-:Y:S01]  /*5280*/  ISETP.NE.AND P0, PT, R28, 0x2, PT ;  /* 0x000000021c00780c */ /* 0x000fe20003f05270 */
[----:B------:R-:W-:Y:S01]  /*5290*/  @!UP1 UIADD3 UR18, UPT, UPT, UR34, 0x40, URZ ;  /* 0x0000004022129890 */ /* 0x000fe2000fffe0ff */
[----:B------:R-:W-:Y:S01]  /*52a0*/  LOP3.LUT R29, R29, 0x1, RZ, 0x3c, !PT ;  /* 0x000000011d1d7812 */ /* 0x000fe200078e3cff */
[----:B------:R-:W-:Y:S01]  /*52b0*/  @!UP1 UIADD3 UR16, UPT, UPT, UR7, 0x2200, URZ ;  /* 0x0000220007109890 */ /* 0x000fe2000fffe0ff */
[----:B------:R-:W-:Y:S01]  /*52c0*/  @!P4 R2UR UR8, R0 ;  /* 0x000000000008c2ca */ /* 0x000fe200000e0000 */
[----:B------:R-:W-:Y:S01]  /*52d0*/  UMOV UR15, 0x10000000 ;  /* 0x10000000000f7882 */ /* 0x000fe20000000000 */
[----:B------:R-:W-:Y:S01]  /*52e0*/  UMOV UR19, UR35 ;  /* 0x0000002300137c82 */ /* 0x000fe20008000000 */
[----:B------:R-:W-:Y:S01]  /*52f0*/  UMOV UR20, UR36 ;  /* 0x0000002400147c82 */ /* 0x000fe20008000000 */
[----:B------:R-:W-:Y:S01]  /*5300*/  @!UP1 UIADD3 UR10, UPT, UPT, UR34, 0xa0, URZ ;  /* 0x000000a0220a9890 */ /* 0x000fe2000fffe0ff */
[----:B------:R-:W-:Y:S01]  /*5310*/  SEL R0, RZ, 0x1, P0 ;  /* 0x00000001ff007807 */ /* 0x000fe20000000000 */
[----:B------:R-:W-:Y:S01]  /*5320*/  IMAD.U32 R8, RZ, RZ, UR9 ;  /* 0x00000009ff087e24 */ /* 0x000fe2000f8e00ff */
[----:B------:R-:W-:Y:S01]  /*5330*/  UMOV UR11, UR35 ;  /* 0x00000023000b7c82 */ /* 0x000fe20008000000 */
[----:B------:R-:W-:Y:S01]  /*5340*/  UMOV UR12, UR36 ;  /* 0x00000024000c7c82 */ /* 0x000fe20008000000 */
[----:B------:R-:W-:Y:S01]  /*5350*/  UMOV UR9, UR17 ;  /* 0x0000001100097c82 */ /* 0x000fe20008000000 */
[----:B------:R-:W-:Y:S01]  /*5360*/  @P3 R2UR UR36, R26 ;  /* 0x000000001a2432ca */ /* 0x000fe200000e0000 */
[----:B------:R-:W-:Y:S01]  /*5370*/  IMAD.IADD R15, R10, 0x1, R96 ;  /* 0x000000010a0f7824 */ /* 0x000fe200078e0260 */
[----:B------:R-:W-:Y:S01]  /*5380*/  @!P4 R2UR UR22, R8 ;  /* 0x000000000816c2ca */ /* 0x000fe200000e0000 */
[----:B------:R-:W-:Y:S01]  /*5390*/  IMAD.U32 R9, RZ, RZ, UR8 ;  /* 0x00000008ff097e24 */ /* 0x000fe2000f8e00ff */
[----:B------:R-:W-:Y:S01]  /*53a0*/  @!UP1 UIADD3 UR8, UPT, UPT, UR7, 0x2a00, URZ ;  /* 0x00002a0007089890 */ /* 0x000fe2000fffe0ff */
[----:B------:R-:W-:Y:S01]  /*53b0*/  LOP3.LUT R27, R27, R0, RZ, 0x3c, !PT ;  /* 0x000000001b1b7212 */ /* 0x000fe200078e3cff */
[----:B------:R-:W-:Y:S01]  /*53c0*/  VOTEU.ALL UP1, P4 ;  /* 0x0000000000ff7886 */ /* 0x000fe20002020000 */
[----:B------:R-:W-:Y:S01]  /*53d0*/  IMAD.IADD R14, R11, 0x1, R97 ;  /* 0x000000010b0e7824 */ /* 0x000fe200078e0261 */
[----:B------:R-:W-:Y:S02]  /*53e0*/  @!P4 R2UR UR23, R9 ;  /* 0x000000000917c2ca */ /* 0x000fe400000e0000 */
[----:B------:R-:W-:Y:S11]  /*53f0*/  SEL R28, R28, RZ, P0 ;  /* 0x000000ff1c1c7207 */ /* 0x000ff60000000000 */
[----:B------:R2:W-:Y:S01]  /*5400*/  @!UP2 UTMALDG.3D [UR16], [UR22], desc[UR14] ;  /* 0x00000e101600a5b4 */ /* 0x0005e20008011000 */
[----:B------:R2:W-:Y:S01]  /*5410*/  @!UP1 UTMALDG.3D [UR8], [UR22], desc[UR14] ;  /* 0x00000e08160095b4 */ /* 0x0005e20008011000 */
[----:B------:R2:W-:Y:S01]  /*5420*/  @!P4 SYNCS.ARRIVE.TRANS64.RED.A0TR RZ, [UR7+0xb0], R25 ;  /* 0x0000b019ffffc9a7 */ /* 0x0005e20008300407 */
[----:B------:R-:W-:Y:S01]  /*5430*/  UPLOP3.LUT UP1, UPT, UPT, UPT, UPT, 0x80, 0x8 ;  /* 0x000000000008789c */ /* 0x000fe20003f2f070 */
[----:B------:R-:W-:Y:S01]  /*5440*/  SYNCS.ARRIVE.TRANS64.RED.A1T0 RZ, [UR13], RZ ;  /* 0x000000ffffff79a7 */ /* 0x000fe2000810040d */
[----:B------:R-:W-:Y:S09]  /*5450*/  @P3 BRA `(.L_x_102) ;  /* 0xfffffff000ac3947 */ /* 0x000ff2000383ffff */
[----:B------:R-:W-:-:S04]  /*5460*/  SHF.L.U32 R2, R29, 0x1f, RZ ;  /* 0x0000001f1d027819 */ /* 0x000fc800000006ff */
[----:B------:R-:W1:Y:S02]  /*5470*/  SYNCS.PHASECHK.TRANS64.TRYWAIT P0, [UR7+0xb8], R2 ;  /* 0x0000b802ff0075a7 */ /* 0x000e640008001107 */
[----:B-1----:R-:W-:Y:S05]  /*5480*/  @!P0 BRA `(.L_x_103) ;  /* 0x0000004400b88947 */ /* 0x002fea0003800000 */
.L_x_196:
[----:B------:R-:W4:Y:S02]  /*5490*/  SYNCS.PHASECHK.TRANS64.TRYWAIT P0, [UR7+0xc0], R2 ;  /* 0x0000c002ff0075a7 */ /* 0x000f240008001107 */
[----:B----4-:R-:W-:Y:S05]  /*54a0*/  @!P0 BRA `(.L_x_104) ;  /* 0x0000004400c88947 */ /* 0x010fea0003800000 */
.L_x_198:
[----:B-1----:R-:W-:-:S07]  /*54b0*/  MOV R0, UR7 ;  /* 0x0000000700007c02 */ /* 0x002fce0008000f00 */
.L_x_105:
[----:B-1----:R-:W-:-:S04]  /*54c0*/  SHF.L.U32 R2, R29, 0x1f, RZ ;  /* 0x0000001f1d027819 */ /* 0x002fc800000006ff */
[----:B------:R1:W4:Y:S03]  /*54d0*/  SYNCS.PHASECHK.TRANS64.TRYWAIT P0, [R0+URZ+0xc8], R2 ;  /* 0x0000c802000075a7 */ /* 0x00032600080011ff */
[----:B----4-:R-:W-:Y:S05]  /*54e0*/  @!P0 NANOSLEEP.SYNCS 0x989680 ;  /* 0x009896800000895d */ /* 0x010fea0003900000 */
[----:B------:R-:W4:Y:S02]  /*54f0*/  @!P0 SYNCS.PHASECHK.TRANS64 P0, [R0+URZ+0xc8], R2 ;  /* 0x0000c802000085a7 */ /* 0x000f2400080010ff */
[----:B--2-4-:R-:W-:Y:S05]  /*5500*/  @P0 EXIT ;  /* 0x000000000000094d */ /* 0x014fea0003800000 */
[----:B------:R-:W-:Y:S05]  /*5510*/  BRA `(.L_x_105) ;  /* 0xfffffffc00e87947 */ /* 0x000fea000383ffff */
.L_x_92:
[----:B------:R-:W-:-:S06]  /*5520*/  UISETP.GE.AND UP1, UPT, UR10, 0x4, UPT ;  /* 0x000000040a00788c */ /* 0x000fcc000bf26270 */
[----:B------:R-:W-:-:S13]  /*5530*/  PLOP3.LUT P0, PT, PT, PT, UP1, 0x80, 0x8 ;  /* 0x000000000008781c */ /* 0x000fda0003f0f018 */
[----:B------:R-:W-:Y:S05]  /*5540*/  @!P0 EXIT ;  /* 0x000000000000894d */ /* 0x000fea0003800000 */
[----:B------:R-:W-:Y:S01]  /*5550*/  BAR.SYNC.DEFER_BLOCKING 0x6, 0xa0 ;  /* 0x0182800000007b1d */ /* 0x000fe20000010000 */
[----:B------:R-:W-:Y:S01]  /*5560*/  IMAD.SHL.U32 R103, R110, 0x20, RZ ;  /* 0x000000206e677824 */ /* 0x000fe200078e00ff */
[----:B------:R-:W-:Y:S01]  /*5570*/  CS2R R108, SRZ ;  /* 0x00000000006c7805 */ /* 0x000fe2000001ff00 */
[----:B------:R-:W-:Y:S01]  /*5580*/  IMAD.SHL.U32 R4, R104, 0x200000, RZ ;  /* 0x0020000068047824 */ /* 0x000fe200078e00ff */
[----:B------:R-:W-:Y:S01]  /*5590*/  CS2R R106, SRZ ;  /* 0x00000000006a7805 */ /* 0x000fe2000001ff00 */
[C---:B------:R-:W-:Y:S01]  /*55a0*/  IMAD.U32 R36, R110.reuse, 0x10000, RZ ;  /* 0x000100006e247824 */ /* 0x040fe200078e00ff */
[----:B------:R-:W-:Y:S02]  /*55b0*/  UMOV UR49, 0x400 ;  /* 0x0000040000317882 */ /* 0x000fe40000000000 */
[----:B------:R-:W1:Y:S01]  /*55c0*/  LDC R101, c[0x0][0x370] ;  /* 0x0000dc00ff657b82 */ /* 0x000e620000000800 */
[----:B------:R-:W-:Y:S01]  /*55d0*/  ULEA UR49, UR37, UR49, 0x18 ;  /* 0x0000003125317291 */ /* 0x000fe2000f8ec0ff */
[----:B------:R-:W-:Y:S01]  /*55e0*/  IMAD.SHL.U32 R102, R110, 0x4, RZ ;  /* 0x000000046e667824 */ /* 0x000fe200078e00ff */
[C---:B------:R-:W-:Y:S01]  /*55f0*/  LOP3.LUT R5, R103.reuse, 0x80, RZ, 0xc0, !PT ;  /* 0x0000008067057812 */ /* 0x040fe200078ec0ff */
[----:B------:R-:W-:Y:S01]  /*5600*/  IMAD.SHL.U32 R3, R104, 0x400, RZ ;  /* 0x0000040068037824 */ /* 0x000fe200078e00ff */
[----:B------:R-:W-:Y:S01]  /*5610*/  LOP3.LUT R4, R4, 0x200000, RZ, 0xc0, !PT ;  /* 0x0020000004047812 */ /* 0x000fe200078ec0ff */
[----:B------:R-:W-:Y:S01]  /*5620*/  IMAD.MOV.U32 R48, RZ, RZ, RZ ;  /* 0x000000ffff307224 */ /* 0x000fe200078e00ff */
[----:B------:R-:W-:Y:S01]  /*5630*/  LOP3.LUT R2, R103, 0xb60, RZ, 0xc0, !PT ;  /* 0x00000b6067027812 */ /* 0x000fe200078ec0ff */
[----:B------:R-:W2:Y:S01]  /*5640*/  LDC R43, c[0x0][0xb0c] ;  /* 0x0002c300ff2b7b82 */ /* 0x000ea20000000800 */
[----:B------:R-:W-:Y:S01]  /*5650*/  LOP3.LUT R102, R5, 0x10, R102, 0xf8, !PT ;  /* 0x0000001005667812 */ /* 0x000fe200078ef866 */
[----:B------:R-:W-:Y:S01]  /*5660*/  IMAD.MOV.U32 R113, RZ, RZ, RZ ;  /* 0x000000ffff717224 */ /* 0x000fe200078e00ff */
[----:B------:R-:W-:Y:S01]  /*5670*/  LOP3.LUT R2, R2, 0x400, R3, 0xf8, !PT ;  /* 0x0000040002027812 */ /* 0x000fe200078ef803 */
[----:B------:R-:W3:Y:S01]  /*5680*/  LDCU.64 UR52, c[0x0][0x348] ;  /* 0x00006900ff3477ac */ /* 0x000ee20008000a00 */
[----:B------:R-:W-:-:S02]  /*5690*/  LOP3.LUT R36, R4, 0x400000, R36, 0xf8, !PT ;  /* 0x0040000004247812 */ /* 0x000fc400078ef824 */
[----:B------:R-:W-:Y:S01]  /*56a0*/  LOP3.LUT P0, RZ, R103, 0x80, RZ, 0xc0, !PT ;  /* 0x0000008067ff7812 */ /* 0x000fe2000780c0ff */
[----:B------:R-:W4:Y:S01]  /*56b0*/  LDC R99, c[0x0][0xb20] ;  /* 0x0002c800ff637b82 */ /* 0x000f220000000800 */
[----:B------:R-:W3:Y:S01]  /*56c0*/  LDS R0, [UR49+0x190] ;  /* 0x00019031ff007984 */ /* 0x000ee20008000800 */
[----:B------:R-:W-:Y:S01]  /*56d0*/  LOP3.LUT R102, R2, R102, RZ, 0xfc, !PT ;  /* 0x0000006602667212 */ /* 0x000fe200078efcff */
[----:B------:R-:W1:Y:S01]  /*56e0*/  LDCU.64 UR38, c[0x0][0x888] ;  /* 0x00011100ff2677ac */ /* 0x000e620008000a00 */
[----:B------:R-:W-:Y:S02]  /*56f0*/  P2R R2, PR, RZ, 0x1 ;  /* 0x00000001ff027803 */ /* 0x000fe40000000000 */
[----:B------:R-:W-:Y:S01]  /*5700*/  LOP3.LUT R110, R110, 0x60, RZ, 0xc0, !PT ;  /* 0x000000606e6e7812 */ /* 0x000fe200078ec0ff */
[----:B------:R-:W1:Y:S01]  /*5710*/  LDCU.64 UR44, c[0x0][0x890] ;  /* 0x00011200ff2c77ac */ /* 0x000e620008000a00 */
[----:B------:R-:W1:Y:S01]  /*5720*/  LDC R42, c[0x0][0xb30] ;  /* 0x0002cc00ff2a7b82 */ /* 0x000e620000000800 */
[----:B------:R-:W-:-:S02]  /*5730*/  UIADD3 UR48, UPT, UPT, UR49, 0x200, URZ ;  /* 0x0000020031307890 */ /* 0x000fc4000fffe0ff */
[----:B------:R-:W-:Y:S01]  /*5740*/  UIADD3 UR50, UPT, UPT, UR49, 0x3200, URZ ;  /* 0x0000320031327890 */ /* 0x000fe2000fffe0ff */
[----:B------:R-:W-:-:S04]  /*5750*/  UMOV UR54, URZ ;  /* 0x000000ff00367c82 */ /* 0x000fc80008000000 */
[----:B------:R-:W1:Y:S08]  /*5760*/  LDC.64 R94, c[0x0][0xb10] ;  /* 0x0002c400ff5e7b82 */ /* 0x000e700000000a00 */
[----:B------:R-:W1:Y:S08]  /*5770*/  LDC.64 R40, c[0x0][0xb18] ;  /* 0x0002c600ff287b82 */ /* 0x000e700000000a00 */
[----:B------:R-:W1:Y:S08]  /*5780*/  LDC.64 R38, c[0x0][0xb28] ;  /* 0x0002ca00ff267b82 */ /* 0x000e700000000a00 */
[----:B------:R-:W1:Y:S01]  /*5790*/  LDC.64 R92, c[0x0][0x8b0] ;  /* 0x00022c00ff5c7b82 */ /* 0x000e620000000a00 */
[----:B---3--:R-:W-:-:S07]  /*57a0*/  IMAD.IADD R36, R0, 0x1, R36 ;  /* 0x0000000100247824 */ /* 0x008fce00078e0224 */
[----:B------:R-:W3:Y:S08]  /*57b0*/  LDC.64 R82, c[0x0][0x8a8] ;  /* 0x00022a00ff527b82 */ /* 0x000ef00000000a00 */
[----:B--2-4-:R-:W1:Y:S02]  /*57c0*/  LDC R100, c[0x0][0x374] ;  /* 0x0000dd00ff647b82 */ /* 0x014e640000000800 */
.L_x_144:
[C---:B------:R-:W-:Y:S02]  /*57d0*/  LEA R0, R113.reuse, UR49, 0x3 ;  /* 0x0000003171007c11 */ /* 0x040fe4000f8e18ff */
[----:B------:R-:W-:Y:S02]  /*57e0*/  SHF.L.U32 R2, R108, 0x1f, RZ ;  /* 0x0000001f6c027819 */ /* 0x000fe400000006ff */
[----:B------:R-:W-:Y:S02]  /*57f0*/  LEA R16, R113, UR49, 0x4 ;  /* 0x0000003171107c11 */ /* 0x000fe4000f8e20ff */
[----:B------:R-:W2:Y:S02]  /*5800*/  SYNCS.PHASECHK.TRANS64.TRYWAIT P0, [R0+URZ+0xe0], R2 ;  /* 0x0000e002000075a7 */ /* 0x000ea400080011ff */
[----:B-12---:R-:W-:Y:S05]  /*5810*/  @!P0 BRA `(.L_x_106) ;  /* 0x0000004400048947 */ /* 0x006fea0003800000 */
.L_x_199:
[----:B------:R-:W4:Y:S01]  /*5820*/  LDC.64 R10, c[0x0][0xb10] ;  /* 0x0002c400ff0a7b82 */ /* 0x000f220000000a00 */
[----:B------:R-:W3:Y:S01]  /*5830*/  LDS.128 R16, [R16+0x170] ;  /* 0x0001700010107984 */ /* 0x000ee20000000c00 */
[----:B-1----:R-:W-:Y:S01]  /*5840*/  ISETP.NE.AND P1, PT, R42, 0x1, PT ;  /* 0x000000012a00780c */ /* 0x002fe20003f25270 */
[----:B--2---:R-:W-:Y:S01]  /*5850*/  VIADD R0, R0, 0xf0 ;  /* 0x000000f000007836 */ /* 0x004fe20000000000 */
[----:B------:R-:W-:Y:S04]  /*5860*/  ISETP.GE.AND P0, PT, R37, 0x1, PT ;  /* 0x000000012500780c */ /* 0x000fe80003f06270 */
[----:B------:R-:W1:Y:S01]  /*5870*/  LDC.64 R8, c[0x0][0xb18] ;  /* 0x0002c600ff087b82 */ /* 0x000e620000000a00 */
[----:B------:R-:W-:Y:S01]  /*5880*/  PRMT R0, RZ, 0x654, R0 ;  /* 0x00000654ff007816 */ /* 0x000fe20000000000 */
[----:B------:R-:W-:Y:S01]  /*5890*/  @!PT LDS RZ, [RZ] ;  /* 0x00000000fffff984 */ /* 0x000fe20000000800 */
[----:B------:R-:W-:Y:S01]  /*58a0*/  @!PT LDS RZ, [RZ] ;  /* 0x00000000fffff984 */ /* 0x000fe20000000800 */
[----:B------:R-:W-:Y:S01]  /*58b0*/  @!PT LDS RZ, [RZ] ;  /* 0x00000000fffff984 */ /* 0x000fe20000000800 */
[----:B------:R-:W-:Y:S01]  /*58c0*/  @!PT LDS RZ, [RZ] ;  /* 0x00000000fffff984 */ /* 0x000fe20000000800 */
[----:B------:R2:W-:Y:S06]  /*58d0*/  MEMBAR.ALL.CTA ;  /* 0x0000000000007992 */ /* 0x0005ec0000008000 */
[----:B--2---:R-:W2:Y:S01]  /*58e0*/  FENCE.VIEW.ASYNC.S ;  /* 0x00000000000073c6 */ /* 0x004ea20000000000 */
[----:B------:R-:W1:Y:S08]  /*58f0*/  @!P1 LDC R12, c[0x0][0xb20] ;  /* 0x0002c800ff0c9b82 */ /* 0x000e700000000800 */
[----:B------:R-:W1:Y:S01]  /*5900*/  @!P1 LDC R7, c[0x0][0xb0c] ;  /* 0x0002c300ff079b82 */ /* 0x000e620000000800 */
[----:B--2---:R2:W-:Y:S01]  /*5910*/  SYNCS.ARRIVE.TRANS64.RED.A1T0 RZ, [R0+URZ], RZ ;  /* 0x000000ff00ff79a7 */ /* 0x0045e200081004ff */
[----:B---3--:R-:W-:Y:S04]  /*5920*/  LOP3.LUT P4, RZ, R18, 0x1, RZ, 0xc0, !PT ;  /* 0x0000000112ff7812 */ /* 0x008fe8000788c0ff */
[----:B------:R-:W-:Y:S09]  /*5930*/  P2R R111, PR, RZ, 0x10 ;  /* 0x00000010ff6f7803 */ /* 0x000ff20000000000 */
[----:B------:R-:W-:Y:S02]  /*5940*/  @P4 MOV R45, R16 ;  /* 0x00000010002d4202 */ /* 0x000fe40000000f00 */
[----:B------:R-:W-:Y:S01]  /*5950*/  @P4 LOP3.LUT R44, R17, 0xffff, RZ, 0xc0, !PT ;  /* 0x0000ffff112c4812 */ /* 0x000fe200078ec0ff */
[----:B--2-4-:R-:W-:Y:S06]  /*5960*/  @!P0 BRA `(.L_x_107) ;  /* 0x0000000000a48947 */ /* 0x014fec0003800000 */
[----:B------:R-:W-:Y:S01]  /*5970*/  IMAD.HI.U32 R0, R100, R41, RZ ;  /* 0x0000002964007227 */ /* 0x000fe200078e00ff */
[----:B------:R-:W-:Y:S02]  /*5980*/  ISETP.NE.AND P0, PT, R40, 0x1, PT ;  /* 0x000000012800780c */ /* 0x000fe40003f05270 */
[----:B------:R-:W-:Y:S01]  /*5990*/  ISETP.NE.AND P2, PT, R37, 0x1, PT ;  /* 0x000000012500780c */ /* 0x000fe20003f45270 */
[----:B------:R-:W-:Y:S01]  /*59a0*/  IMAD.HI.U32 R4, R101, R94, RZ ;  /* 0x0000005e65047227 */ /* 0x000fe200078e00ff */
[----:B------:R-:W-:Y:S02]  /*59b0*/  SHF.R.U32.HI R0, RZ, R99, R0 ;  /* 0x00000063ff007219 */ /* 0x000fe40000011600 */
[----:B------:R-:W-:Y:S01]  /*59c0*/  ISETP.NE.AND P3, PT, R43, 0x1, PT ;  /* 0x000000012b00780c */ /* 0x000fe20003f65270 */
[----:B------:R-:W-:Y:S01]  /*59d0*/  IMAD.HI.U32 R6, R44, R41, RZ ;  /* 0x000000292c067227 */ /* 0x000fe200078e00ff */
[-C--:B------:R-:W-:Y:S02]  /*59e0*/  SHF.R.U32.HI R4, RZ, R95.reuse, R4 ;  /* 0x0000005fff047219 */ /* 0x080fe40000011604 */
[----:B------:R-:W-:Y:S01]  /*59f0*/  SEL R0, R100, R0, !P0 ;  /* 0x0000000064007207 */ /* 0x000fe20004000000 */
[----:B------:R-:W-:Y:S01]  /*5a00*/  IMAD.HI.U32 R5, R45, R94, RZ ;  /* 0x0000005e2d057227 */ /* 0x000fe200078e00ff */
[----:B------:R-:W-:Y:S03]  /*5a10*/  SEL R4, R101, R4, !P3 ;  /* 0x0000000465047207 */ /* 0x000fe60005800000 */
[-C--:B------:R-:W-:Y:S01]  /*5a20*/  IMAD.HI.U32 R3, R0, R38.reuse, RZ ;  /* 0x0000002600037227 */ /* 0x080fe200078e00ff */
[----:B------:R-:W-:Y:S03]  /*5a30*/  SHF.R.U32.HI R5, RZ, R95, R5 ;  /* 0x0000005fff057219 */ /* 0x000fe60000011605 */
[----:B------:R-:W-:Y:S01]  /*5a40*/  IMAD.HI.U32 R2, R4, R38, RZ ;  /* 0x0000002604027227 */ /* 0x000fe200078e00ff */
[----:B------:R-:W-:Y:S02]  /*5a50*/  @P2 SHF.R.U32.HI R0, RZ, R39, R3 ;  /* 0x00000027ff002219 */ /* 0x000fe40000011603 */
[----:B------:R-:W-:Y:S02]  /*5a60*/  SHF.R.U32.HI R3, RZ, R99, R6 ;  /* 0x00000063ff037219 */ /* 0x000fe40000011606 */
[----:B------:R-:W-:Y:S01]  /*5a70*/  @P2 SHF.R.U32.HI R4, RZ, R39, R2 ;  /* 0x00000027ff042219 */ /* 0x000fe20000011602 */
[----:B------:R-:W-:Y:S01]  /*5a80*/  IMAD R0, R37, R0, RZ ;  /* 0x0000000025007224 */ /* 0x000fe200078e02ff */
[----:B------:R-:W-:Y:S02]  /*5a90*/  SEL R3, R44, R3, !P0 ;  /* 0x000000032c037207 */ /* 0x000fe40004000000 */
[----:B------:R-:W-:Y:S01]  /*5aa0*/  SEL R2, R45, R5, !P3 ;  /* 0x000000052d027207 */ /* 0x000fe20005800000 */
[----:B------:R-:W-:Y:S01]  /*5ab0*/  IMAD R5, R37, R4, RZ ;  /* 0x0000000425057224 */ /* 0x000fe200078e02ff */
[C---:B------:R-:W-:Y:S01]  /*5ac0*/  ISETP.GE.AND P0, PT, R3.reuse, R0, PT ;  /* 0x000000000300720c */ /* 0x040fe20003f06270 */
[C---:B------:R-:W-:Y:S03]  /*5ad0*/  IMAD.HI.U32 R0, R3.reuse, R38, RZ ;  /* 0x0000002603007227 */ /* 0x040fe600078e00ff */
[C---:B------:R-:W-:Y:S02]  /*5ae0*/  ISETP.GE.OR P0, PT, R2.reuse, R5, P0 ;  /* 0x000000050200720c */ /* 0x040fe40000706670 */
[----:B------:R-:W-:Y:S04]  /*5af0*/  SHF.R.U32.HI R0, RZ, R39, R0 ;  /* 0x00000027ff007219 */ /* 0x000fe80000011600 */
        /* <DEDUP_REMOVED lines=15> */
[----:B------:R-:W-:Y:S07]  /*5bf0*/  IMAD R44, R3, R40, R44 ;  /* 0x00000028032c7224 */ /* 0x000fee00078e022c */
.L_x_107:
[----:B-1----:R-:W-:Y:S01]  /*5c00*/  @!P1 ISETP.NE.AND P0, PT, R8, 0x1, PT ;  /* 0x000000010800980c */ /* 0x002fe20003f05270 */
[----:B------:R-:W-:Y:S01]  /*5c10*/  @!P1 IMAD.HI.U32 R0, R45, R10, RZ ;  /* 0x0000000a2d009227 */ /* 0x000fe200078e00ff */
[----:B------:R-:W-:Y:S01]  /*5c20*/  @!P1 ISETP.NE.AND P2, PT, R7, 0x1, PT ;  /* 0x000000010700980c */ /* 0x000fe20003f45270 */
[----:B------:R-:W-:Y:S01]  /*5c30*/  ULOP3.LUT UP0, URZ, UR48, 0x90, URZ, 0xc0, !UPT ;  /* 0x0000009030ff7892 */ /* 0x000fe2000f80c0ff */
[----:B------:R-:W-:Y:S01]  /*5c40*/  R2UR UR42, R14 ;  /* 0x000000000e2a72ca */ /* 0x000fe200000e0000 */
[C---:B------:R-:W-:Y:S01]  /*5c50*/  @!P1 IMAD.HI.U32 R2, R44.reuse, R9, RZ ;  /* 0x000000092c029227 */ /* 0x040fe200078e00ff */
[----:B------:R-:W-:Y:S02]  /*5c60*/  @!P1 SHF.R.U32.HI R0, RZ, R11, R0 ;  /* 0x0000000bff009219 */ /* 0x000fe40000011600 */
[----:B------:R-:W-:Y:S01]  /*5c70*/  R2UR UR41, R15 ;  /* 0x000000000f2972ca */ /* 0x000fe200000e0000 */
[----:B------:R-:W-:Y:S01]  /*5c80*/  VIADD R113, R113, 0x1 ;  /* 0x0000000171717836 */ /* 0x000fe20000000000 */
[----:B------:R-:W-:Y:S02]  /*5c90*/  @!P1 SHF.R.U32.HI R2, RZ, R12, R2 ;  /* 0x0000000cff029219 */ /* 0x000fe40000011602 */
[----:B------:R-:W-:Y:S02]  /*5ca0*/  @!P1 SEL R3, R45, R0, !P2 ;  /* 0x000000002d039207 */ /* 0x000fe40005000000 */
[----:B------:R-:W-:Y:S02]  /*5cb0*/  @!P1 SEL R2, R44, R2, !P0 ;  /* 0x000000022c029207 */ /* 0x000fe40004000000 */
[----:B------:R-:W-:Y:S01]  /*5cc0*/  @P4 SHF.R.U32.HI R105, RZ, 0x10, R17 ;  /* 0x00000010ff694819 */ /* 0x000fe20000011611 */
[----:B------:R-:W-:Y:S02]  /*5cd0*/  USHF.L.U32 UR42, UR42, 0x6, URZ ;  /* 0x000000062a2a7899 */ /* 0x000fe400080006ff */
[----:B------:R-:W-:Y:S02]  /*5ce0*/  @!P1 IMAD.IADD R0, R2, 0x1, -R3 ;  /* 0x0000000102009824 */ /* 0x000fe400078e0a03 */
[----:B------:R-:W-:Y:S01]  /*5cf0*/  @!P1 IMAD.IADD R2, R3, 0x1, -R2 ;  /* 0x0000000103029824 */ /* 0x000fe200078e0a02 */
[----:B------:R-:W-:Y:S01]  /*5d00*/  UIMAD UR41, UR41, 0xc0, URZ ;  /* 0x000000c0292978a4 */ /* 0x000fe2000f8e02ff */
[----:B------:R-:W-:Y:S02]  /*5d10*/  @!P1 IMAD R45, R0, R7, R45 ;  /* 0x00000007002d9224 */ /* 0x000fe400078e022d */
[----:B------:R-:W-:Y:S01]  /*5d20*/  @!P1 IMAD R44, R2, R8, R44 ;  /* 0x00000008022c9224 */ /* 0x000fe200078e022c */
[----:B------:R-:W-:Y:S08]  /*5d30*/  BRA.U !UP0, `(.L_x_108) ;  /* 0x0000000108407547 */ /* 0x000ff0000b800000 */
[----:B------:R-:W1:Y:S01]  /*5d40*/  LDCU.64 UR8, c[0x4][0x88] ;  /* 0x01001100ff0877ac */ /* 0x000e620008000a00 */
[----:B------:R-:W-:Y:S01]  /*5d50*/  MOV R3, 0x0 ;  /* 0x0000000000037802 */ /* 0x000fe20000000f00 */
[----:B------:R-:W-:Y:S02]  /*5d60*/  HFMA2 R12, -RZ, RZ, 0, 5.9604644775390625e-08 ;  /* 0x00000001ff0c7431 */ /* 0x000fe400000001ff */
[----:B------:R-:W-:Y:S02]  /*5d70*/  IMAD.MOV.U32 R8, RZ, RZ, 0x70 ;  /* 0x00000070ff087424 */ /* 0x000fe400078e00ff */
[----:B------:R-:W-:Y:S01]  /*5d80*/  IMAD.MOV.U32 R13, RZ, RZ, RZ ;  /* 0x000000ffff0d7224 */ /* 0x000fe200078e00ff */
[----:B------:R-:W2:Y:S01]  /*5d90*/  LDCU.64 UR6, c[0x4][0x90] ;  /* 0x01001200ff0677ac */ /* 0x000ea20008000a00 */
[----:B------:R-:W3:Y:S01]  /*5da0*/  LDC.64 R2, c[0x4][R3] ;  /* 0x0100000003027b82 */ /* 0x000ee20000000a00 */
[----:B------:R-:W4:Y:S01]  /*5db0*/  LDCU.64 UR4, c[0x4][0x8] ;  /* 0x01000100ff0477ac */ /* 0x000f220008000a00 */
[----:B-1----:R-:W-:Y:S01]  /*5dc0*/  MOV R5, UR9 ;  /* 0x0000000900057c02 */ /* 0x002fe20008000f00 */
[----:B------:R-:W-:Y:S01]  /*5dd0*/  IMAD.U32 R4, RZ, RZ, UR8 ;  /* 0x00000008ff047e24 */ /* 0x000fe2000f8e00ff */
[----:B--2---:R-:W-:Y:S01]  /*5de0*/  MOV R7, UR7 ;  /* 0x0000000700077c02 */ /* 0x004fe20008000f00 */
[----:B------:R-:W-:Y:S01]  /*5df0*/  IMAD.U32 R6, RZ, RZ, UR6 ;  /* 0x00000006ff067e24 */ /* 0x000fe2000f8e00ff */
[----:B----4-:R-:W-:Y:S01]  /*5e00*/  MOV R11, UR5 ;  /* 0x00000005000b7c02 */ /* 0x010fe20008000f00 */
[----:B------:R-:W-:Y:S02]  /*5e10*/  IMAD.U32 R10, RZ, RZ, UR4 ;  /* 0x00000004ff0a7e24 */ /* 0x000fe4000f8e00ff */
[----:B------:R-:W-:Y:S07]  /*5e20*/  LEPC R20, `(.L_x_108) ;  /* 0x000000001014794e */ /* 0x000fee0000000000 */
[----:B---3-5:R-:W-:Y:S05]  /*5e30*/  CALL.ABS.NOINC R2 ;  /* 0x0000000002007343 */ /* 0x028fea0003c00000 */
.L_x_108:
[----:B------:R-:W-:Y:S09]  /*5e40*/  ULOP3.LUT UP0, URZ, UR50, 0x90, URZ, 0xc0, !UPT ;  /* 0x0000009032ff7892 */ /* 0x000ff2000f80c0ff */
[----:B------:R-:W-:Y:S05]  /*5e50*/  BRA.U !UP0, `(.L_x_109) ;  /* 0x0000000108407547 */ /* 0x000fea000b800000 */
        /* <DEDUP_REMOVED lines=16> */
.L_x_109:
[----:B------:R-:W-:Y:S01]  /*5f60*/  ISETP.NE.U32.AND P4, PT, R92, RZ, PT ;  /* 0x000000ff5c00720c */ /* 0x000fe20003f85070 */
[----:B------:R-:W-:Y:S01]  /*5f70*/  UISETP.NE.AND UP2, UPT, UR51, URZ, UPT ;  /* 0x000000ff3300728c */ /* 0x000fe2000bf45270 */
[----:B------:R-:W-:Y:S01]  /*5f80*/  ISETP.NE.U32.AND P3, PT, RZ, UR38, PT ;  /* 0x00000026ff007c0c */ /* 0x000fe2000bf65070 */
[----:B------:R-:W-:Y:S01]  /*5f90*/  UISETP.NE.U32.AND UP1, UPT, UR44, URZ, UPT ;  /* 0x000000ff2c00728c */ /* 0x000fe2000bf25070 */
[----:B------:R-:W-:Y:S01]  /*5fa0*/  ISETP.NE.AND.EX P4, PT, R93, RZ, PT, P4 ;  /* 0x000000ff5d00720c */ /* 0x000fe20003f85340 */
[----:B------:R-:W-:Y:S01]  /*5fb0*/  UPLOP3.LUT UP0, UPT, UPT, UPT, UPT, 0x40, 0x4 ;  /* 0x000000000004789c */ /* 0x000fe20003f0e870 */
[----:B------:R-:W-:Y:S01]  /*5fc0*/  ISETP.NE.AND.EX P3, PT, RZ, UR39, PT, P3 ;  /* 0x00000027ff007c0c */ /* 0x000fe2000bf65330 */
[----:B------:R-:W-:Y:S01]  /*5fd0*/  UISETP.NE.AND.EX UP1, UPT, UR45, URZ, UPT, UP1 ;  /* 0x000000ff2d00728c */ /* 0x000fe2000bf25310 */
[----:B------:R-:W-:Y:S04]  /*5fe0*/  PLOP3.LUT P1, PT, PT, PT, UP2, 0x80, 0x8 ;  /* 0x000000000008781c */ /* 0x000fe80003f2f028 */
[----:B------:R-:W-:Y:S06]  /*5ff0*/  @UP2 UPLOP3.LUT UP0, UPT, UPT, UPT, UP1, 0x80, 0x8 ;  /* 0x000000000008289c */ /* 0x000fec0003f0f010 */
[----:B------:R-:W-:Y:S01]  /*6000*/  PLOP3.LUT P0, PT, PT, PT, UP0, 0x80, 0x8 ;  /* 0x000000000008781c */ /* 0x000fe20003f0f008 */
[----:B------:R-:W-:Y:S01]  /*6010*/  @!UPT UIADD3 URZ, UPT, UPT, URZ, URZ, URZ ;  /* 0x000000fffffff290 */ /* 0x000fe2000fffe0ff */
[----:B------:R-:W-:Y:S11]  /*6020*/  BRA.U !UP1, `(.L_x_110) ;  /* 0x0000000109387547 */ /* 0x000ff6000b800000 */
[----:B------:R-:W-:Y:S01]  /*6030*/  UISETP.NE.U32.AND UP0, UPT, UR38, URZ, UPT ;  /* 0x000000ff2600728c */ /* 0x000fe2000bf05070 */
[----:B------:R-:W-:Y:S02]  /*6040*/  HFMA2 R0, -RZ, RZ, 0, 5.9604644775390625e-08 ;  /* 0x00000001ff007431 */ /* 0x000fe400000001ff */
[----:B------:R-:W-:Y:S01]  /*6050*/  IMAD.MOV.U32 R98, RZ, RZ, 0x1 ;  /* 0x00000001ff627424 */ /* 0x000fe200078e00ff */
[----:B------:R-:W-:Y:S06]  /*6060*/  UISETP.NE.AND.EX UP0, UPT, UR39, URZ, UPT, UP0 ;  /* 0x000000ff2700728c */ /* 0x000fec000bf05300 */
[----:B------:R-:W-:Y:S05]  /*6070*/  PLOP3.LUT P2, PT, PT, PT, UP0, 0x80, 0x8 ;  /* 0x000000000008781c */ /* 0x000fea0003f4f008 */
[----:B------:R-:W1:Y:S01]  /*6080*/  @UP0 LDCU.64 UR6, c[0x0][0x888] ;  /* 0x00011100ff0607ac */ /* 0x000e620008000a00 */
[----:B------:R-:W-:Y:S07]  /*6090*/  @UP0 UIMAD UR4, UR36, UR44, URZ ;  /* 0x0000002c240402a4 */ /* 0x000fee000f8e02ff */
[----:B------:R-:W-:Y:S01]  /*60a0*/  @!P2 PRMT R98, R0, 0x7610, R98 ;  /* 0x000076100062a816 */ /* 0x000fe20000000062 */
[----:B-1----:R-:W-:Y:S03]  /*60b0*/  @UP0 UIMAD.WIDE UR6, UR4, 0x4, UR6 ;  /* 0x00000004040608a5 */ /* 0x002fe6000f8e0206 */
[----:B------:R-:W1:Y:S03]  /*60c0*/  @!UP0 LDCU UR4, c[0x0][0x880] ;  /* 0x00011000ff0487ac */ /* 0x000e660008000800 */
[----:B------:R-:W-:Y:S01]  /*60d0*/  IMAD.U32 R2, RZ, RZ, UR6 ;  /* 0x00000006ff027e24 */ /* 0x000fe2000f8e00ff */
[----:B------:R-:W-:Y:S05]  /*60e0*/  MOV R3, UR7 ;  /* 0x0000000700037c02 */ /* 0x000fea0008000f00 */
[----:B-----5:R2:W5:Y:S02]  /*60f0*/  @P2 LDG.E R49, desc[UR46][R2.64] ;  /* 0x0000002e02312981 */ /* 0x020564000c1e1900 */
[----:B-12---:R-:W-:Y:S02]  /*6100*/  @!P2 IMAD.U32 R49, RZ, RZ, UR4 ;  /* 0x00000004ff31ae24 */ /* 0x006fe4000f8e00ff */
.L_x_110:
[----:B------:R-:W-:Y:S05]  /*6110*/  @!P4 BRA `(.L_x_111) ;  /* 0x000000000020c947 */ /* 0x000fea0003800000 */
[----:B------:R-:W-:Y:S04]  /*6120*/  ISETP.NE.U32.AND P2, PT, R82, RZ, PT ;  /* 0x000000ff5200720c */ /* 0x000fe80003f45070 */
[----:B------:R-:W-:Y:S11]  /*6130*/  ISETP.NE.AND.EX P2, PT, R83, RZ, PT, P2 ;  /* 0x000000ff5300720c */ /* 0x000ff60003f45320 */
[----:B------:R-:W-:Y:S02]  /*6140*/  @!UPT UIADD3 URZ, UPT, UPT, URZ, URZ, URZ ;  /* 0x000000fffffff290 */ /* 0x000fe4000fffe0ff */
[----:B------:R-:W1:Y:S01]  /*6150*/  @P2 LDC.64 R2, c[0x0][0x8a8] ;  /* 0x00022a00ff022b82 */ /* 0x000e620000000a00 */
[----:B------:R-:W-:Y:S04]  /*6160*/  @P2 IMAD R0, R92, UR36, RZ ;  /* 0x000000245c002c24 */ /* 0x000fe8000f8e02ff */
[----:B-1----:R-:W-:Y:S05]  /*6170*/  @P2 IMAD.WIDE R2, R0, 0x4, R2 ;  /* 0x0000000400022825 */ /* 0x002fea00078e0202 */
[----:B-----5:R1:W5:Y:S02]  /*6180*/  @P2 LDG.E R46, desc[UR46][R2.64] ;  /* 0x0000002e022e2981 */ /* 0x020364000c1e1900 */
[----:B-1----:R-:W2:Y:S02]  /*6190*/  @!P2 LDC R46, c[0x0][0x8a0] ;  /* 0x00022800ff2eab82 */ /* 0x002ea40000000800 */
.L_x_111:
[----:B-----5:R-:W-:Y:S01]  /*61a0*/  FSETP.NEU.AND P2, PT, R49, RZ, PT ;  /* 0x000000ff3100720b */ /* 0x020fe20003f4d000 */
[----:B------:R-:W-:Y:S01]  /*61b0*/  BSSY B1, `(.L_x_112) ;  /* 0x0000042000017945 */ /* 0x000fe20003800000 */
[----:B------:R-:W-:Y:S01]  /*61c0*/  SEL R2, RZ, 0xffffffff, P3 ;  /* 0xffffffffff027807 */ /* 0x000fe20001800000 */
[----:B------:R-:W-:Y:S01]  /*61d0*/  IMAD.MOV.U32 R114, RZ, RZ, 0x1 ;  /* 0x00000001ff727424 */ /* 0x000fe200078e00ff */
[----:B------:R-:W-:Y:S01]  /*61e0*/  LOP3.LUT P3, RZ, R98, 0xff, RZ, 0xc0, !PT ;  /* 0x000000ff62ff7812 */ /* 0x000fe2000786c0ff */
[----:B------:R-:W-:Y:S01]  /*61f0*/  IMAD R47, R48, 0x60, R36 ;  /* 0x00000060302f7824 */ /* 0x000fe200078e0224 */
[----:B------:R-:W-:Y:S02]  /*6200*/  @P1 SEL R0, RZ, 0xffffffff, P2 ;  /* 0xffffffffff001807 */ /* 0x000fe40001000000 */
[----:B------:R-:W-:Y:S02]  /*6210*/  CS2R R90, SRZ ;  /* 0x00000000005a7805 */ /* 0x000fe4000001ff00 */
[----:B------:R-:W-:Y:S02]  /*6220*/  LEA R3, R107, UR49, 0x3 ;  /* 0x000000316b037c11 */ /* 0x000fe4000f8e18ff */
[----:B------:R-:W-:Y:S02]  /*6230*/  CS2R R88, SRZ ;  /* 0x0000000000587805 */ /* 0x000fe4000001ff00 */
[----:B------:R-:W-:Y:S02]  /*6240*/  @P0 SEL R0, R2, R0, !P3 ;  /* 0x0000000002000207 */ /* 0x000fe40005800000 */
[----:B------:R-:W-:Y:S02]  /*6250*/  CS2R R86, SRZ ;  /* 0x0000000000567805 */ /* 0x000fe4000001ff00 */
[----:B------:R-:W-:Y:S02]  /*6260*/  LEA R112, R48, UR49, 0x3 ;  /* 0x0000003130707c11 */ /* 0x000fe4000f8e18ff */
[----:B------:R-:W-:Y:S02]  /*6270*/  CS2R R84, SRZ ;  /* 0x0000000000547805 */ /* 0x000fe4000001ff00 */
[----:B------:R-:W-:Y:S02]  /*6280*/  @P1 LOP3.LUT R0, R0, 0x1, RZ, 0xc0, !PT ;  /* 0x0000000100001812 */ /* 0x000fe400078ec0ff */
[----:B------:R-:W-:Y:S02]  /*6290*/  SHF.L.U32 R4, R109, 0x1f, RZ ;  /* 0x0000001f6d047819 */ /* 0x000fe400000006ff */
[----:B------:R-:W-:Y:S04]  /*62a0*/  ISETP.NE.U32.OR P5, PT, R0, 0x1, !P1 ;  /* 0x000000010000780c */ /* 0x000fe80004fa5470 */
[----:B------:R-:W-:Y:S09]  /*62b0*/  P2R R116, PR, RZ, 0x20 ;  /* 0x00000020ff747803 */ /* 0x000ff20000000000 */
[----:B------:R-:W-:Y:S04]  /*62c0*/  @P5 SHF.L.U32 R0, R106, 0x1f, RZ ;  /* 0x0000001f6a005819 */ /* 0x000fe800000006ff */
[----:B------:R1:W3:Y:S01]  /*62d0*/  @P5 SYNCS.PHASECHK.TRANS64.TRYWAIT P1, [R3+URZ+0xa0], R0 ;  /* 0x0000a000030055a7 */ /* 0x0002e200080211ff */
[----:B------:R4:W2:Y:S01]  /*62e0*/  SYNCS.PHASECHK.TRANS64.TRYWAIT P0, [R112+URZ+0x100], R4 ;  /* 0x00010004700075a7 */ /* 0x0008a200080011ff */
[----:B-1----:R-:W-:Y:S02]  /*62f0*/  SEL R0, RZ, 0xffffffff, P2 ;  /* 0xffffffffff007807 */ /* 0x002fe40001000000 */
[----:B------:R-:W-:Y:S11]  /*6300*/  PLOP3.LUT P2, PT, PT, PT, UP1, 0x80, 0x8 ;  /* 0x000000000008781c */ /* 0x000ff60003f4f018 */
[----:B------:R-:W-:Y:S02]  /*6310*/  @!UPT UIADD3 URZ, UPT, UPT, URZ, URZ, URZ ;  /* 0x000000fffffff290 */ /* 0x000fe4000fffe0ff */
[----:B------:R-:W-:Y:S04]  /*6320*/  @P2 SEL R0, R2, R0, !P3 ;  /* 0x0000000002002207 */ /* 0x000fe80005800000 */
[----:B------:R-:W-:Y:S04]  /*6330*/  LOP3.LUT R0, R0, 0x1, RZ, 0xc0, !PT ;  /* 0x0000000100007812 */ /* 0x000fe800078ec0ff */
[----:B------:R-:W-:Y:S04]  /*6340*/  ISETP.NE.U32.AND P4, PT, R0, 0x1, PT ;  /* 0x000000010000780c */ /* 0x000fe80003f85070 */
[----:B------:R-:W-:Y:S02]  /*6350*/  P2R R115, PR, RZ, 0x10 ;  /* 0x00000010ff737803 */ /* 0x000fe40000000000 */
[----:B---3--:R-:W-:Y:S01]  /*6360*/  @P5 SEL R114, RZ, 0x1, !P1 ;  /* 0x00000001ff725807 */ /* 0x008fe20004800000 */
[----:B--2-4-:R-:W-:Y:S06]  /*6370*/  @!P5 BRA `(.L_x_113) ;  /* 0x000000000094d947 */ /* 0x014fec0003800000 */
[----:B------:R-:W-:Y:S01]  /*6380*/  @P4 IMAD R5, R107, 0x1000, R102 ;  /* 0x000010006b054824 */ /* 0x000fe200078e0266 */
[----:B------:R-:W-:Y:S01]  /*6390*/  LOP3.LUT P5, RZ, R103, 0x80, RZ, 0xc0, !PT ;  /* 0x0000008067ff7812 */ /* 0x000fe200078ac0ff */
[----:B------:R-:W-:Y:S01]  /*63a0*/  BSSY B0, `(.L_x_114) ;  /* 0x0000010000007945 */ /* 0x000fe20003800000 */
[----:B------:R-:W-:Y:S01]  /*63b0*/  ISETP.NE.AND P2, PT, R114, RZ, PT ;  /* 0x000000ff7200720c */ /* 0x000fe20003f45270 */
[----:B------:R-:W-:Y:S01]  /*63c0*/  @P4 VIADD R2, R5, UR49 ;  /* 0x0000003105024c36 */ /* 0x000fe20008000000 */
[----:B------:R-:W-:Y:S02]  /*63d0*/  PLOP3.LUT P1, PT, PT, PT, PT, 0x8, 0x80 ;  /* 0x000000000080781c */ /* 0x000fe40003f2e170 */
[----:B------:R-:W-:Y:S02]  /*63e0*/  CS2R R86, SRZ ;  /* 0x0000000000567805 */ /* 0x000fe4000001ff00 */
[----:B------:R-:W-:Y:S01]  /*63f0*/  @P4 PLOP3.LUT P1, PT, P5, PT, PT, 0x80, 0x8 ;  /* 0x000000000008481c */ /* 0x000fe20002f2f070 */
[C---:B------:R-:W-:Y:S01]  /*6400*/  @P4 VIADD R0, R2.reuse, 0x200 ;  /* 0x0000020002004836 */ /* 0x040fe20000000000 */
[----:B------:R-:W-:Y:S01]  /*6410*/  CS2R R84, SRZ ;  /* 0x0000000000547805 */ /* 0x000fe2000001ff00 */
[----:B------:R-:W-:Y:S01]  /*6420*/  @P4 VIADD R2, R2, 0x210 ;  /* 0x0000021002024836 */ /* 0x000fe20000000000 */
[----:B------:R-:W-:Y:S02]  /*6430*/  CS2R R90, SRZ ;  /* 0x00000000005a7805 */ /* 0x000fe4000001ff00 */
[----:B------:R-:W-:Y:S07]  /*6440*/  CS2R R88, SRZ ;  /* 0x0000000000587805 */ /* 0x000fee000001ff00 */
[----:B------:R-:W-:Y:S01]  /*6450*/  @P1 VIADD R2, R0, 0xfffffff0 ;  /* 0xfffffff000021836 */ /* 0x000fe20000000000 */
[----:B------:R-:W-:Y:S06]  /*6460*/  @P2 BRA `(.L_x_115) ;  /* 0x00000000000c2947 */ /* 0x000fec0003800000 */
[----:B------:R-:W-:Y:S04]  /*6470*/  SHF.L.U32 R0, R106, 0x1f, RZ ;  /* 0x0000001f6a007819 */ /* 0x000fe800000006ff */
[----:B------:R-:W1:Y:S02]  /*6480*/  SYNCS.PHASECHK.TRANS64.TRYWAIT P1, [R3+URZ+0xa0], R0 ;  /* 0x0000a000030075a7 */ /* 0x000e6400080211ff */
[----:B-1----:R-:W-:Y:S05]  /*6490*/  @!P1 BRA `(.L_x_116) ;  /* 0x0000003400f89947 */ /* 0x002fea0003800000 */
.L_x_115:
[----:B------:R-:W-:Y:S05]  /*64a0*/  BSYNC B0 ;  /* 0x0000000000007941 */ /* 0x000fea0003800000 */
.L_x_114:
[----:B------:R-:W-:Y:S01]  /*64b0*/  ISETP.NE.AND P1, PT, R115, RZ, PT ;  /* 0x000000ff7300720c */ /* 0x000fe20003f25270 */
[----:B-1----:R-:W-:Y:S02]  /*64c0*/  VIADD R3, R3, 0xb8 ;  /* 0x000000b803037836 */ /* 0x002fe40000000000 */
[----:B------:R-:W-:Y:S02]  /*64d0*/  IMAD.U32 R0, RZ, RZ, UR37 ;  /* 0x00000025ff007e24 */ /* 0x000fe4000f8e00ff */
[----:B------:R-:W-:Y:S03]  /*64e0*/  VIADD R107, R107, 0x1 ;  /* 0x000000016b6b7836 */ /* 0x000fe60000000000 */
[----:B------:R-:W-:Y:S05]  /*64f0*/  PRMT R0, R0, 0x654, R3 ;  /* 0x0000065400007816 */ /* 0x000fea0000000003 */
[----:B------:R1:W2:Y:S04]  /*6500*/  @P1 LDS.128 R84, [R5+UR49+0x200] ;  /* 0x0002003105541984 */ /* 0x0002a80008000c00 */
[----:B------:R1:W3:Y:S01]  /*6510*/  @P1 LDS.128 R88, [R2] ;  /* 0x0000000002581984 */ /* 0x0002e20000000c00 */
[C---:B------:R-:W-:Y:S01]  /*6520*/  ISETP.NE.AND P1, PT, R107.reuse, 0x3, PT ;  /* 0x000000036b00780c */ /* 0x040fe20003f25270 */
[----:B------:R-:W-:Y:S01]  /*6530*/  @!PT LDS RZ, [RZ] ;  /* 0x00000000fffff984 */ /* 0x000fe20000000800 */
[----:B------:R-:W-:Y:S01]  /*6540*/  @!PT LDS RZ, [RZ] ;  /* 0x00000000fffff984 */ /* 0x000fe20000000800 */
[----:B------:R-:W-:Y:S01]  /*6550*/  @!PT LDS RZ, [RZ] ;  /* 0x00000000fffff984 */ /* 0x000fe20000000800 */
[----:B------:R-:W-:Y:S01]  /*6560*/  @!PT LDS RZ, [RZ] ;  /* 0x00000000fffff984 */ /* 0x000fe20000000800 */
[----:B------:R4:W-:Y:S06]  /*6570*/  MEMBAR.ALL.CTA ;  /* 0x0000000000007992 */ /* 0x0009ec0000008000 */
[----:B----4-:R-:W4:Y:S01]  /*6580*/  FENCE.VIEW.ASYNC.S ;  /* 0x00000000000073c6 */ /* 0x010f220000000000 */
[----:B------:R-:W-:Y:S01]  /*6590*/  SEL R107, R107, RZ, P1 ;  /* 0x000000ff6b6b7207 */ /* 0x000fe20000800000 */
[----:B----4-:R4:W-:Y:S02]  /*65a0*/  SYNCS.ARRIVE.TRANS64.RED.A1T0 RZ, [R0+URZ], RZ ;  /* 0x000000ff00ff79a7 */ /* 0x0109e400081004ff */
[----:B----4-:R-:W-:Y:S04]  /*65b0*/  SEL R0, RZ, 0x1, P1 ;  /* 0x00000001ff007807 */ /* 0x010fe80000800000 */
[----:B-12---:R-:W-:Y:S02]  /*65c0*/  LOP3.LUT R106, R106, R0, RZ, 0x3c, !PT ;  /* 0x000000006a6a7212 */ /* 0x006fe400078e3cff */
.L_x_113:
[----:B------:R-:W-:Y:S05]  /*65d0*/  BSYNC B1 ;  /* 0x0000000000017941 */ /* 0x000fea0003800000 */
.L_x_112:
[----:B------:R-:W-:Y:S04]  /*65e0*/  SHF.R.U32.HI R0, RZ, 0x15, R47 ;  /* 0x00000015ff007819 */ /* 0x000fe8000001162f */
[----:B------:R-:W-:Y:S01]  /*65f0*/  LOP3.LUT P1, RZ, R0, 0x3, R104, 0x48, !PT ;  /* 0x0000000300ff7812 */ /* 0x000fe20007824868 */
[----:B------:R-:W-:Y:S01]  /*6600*/  @!UPT UIADD3 URZ, UPT, UPT, URZ, URZ, URZ ;  /* 0x000000fffffff290 */ /* 0x000fe2000fffe0ff */
[----:B------:R-:W-:Y:S11]  /*6610*/  @P0 BRA `(.L_x_117) ;  /* 0x0000000000080947 */ /* 0x000ff60003800000 */
[----:B------:R-:W1:Y:S02]  /*6620*/  SYNCS.PHASECHK.TRANS64.TRYWAIT P0, [R112+URZ+0x100], R4 ;  /* 0x00010004700075a7 */ /* 0x000e6400080011ff */
[----:B-1----:R-:W-:Y:S05]  /*6630*/  @!P0 BRA `(.L_x_118) ;  /* 0x0000003400a48947 */ /* 0x002fea0003800000 */
.L_x_117:
[----:B------:R-:W-:Y:S05]  /*6640*/  @!P1 BRA `(.L_x_119) ;  /* 0x0000000000409947 */ /* 0x000fea0003800000 */
[----:B------:R-:W2:Y:S01]  /*6650*/  LDCU.64 UR8, c[0x4][0x78] ;  /* 0x01000f00ff0877ac */ /* 0x000ea20008000a00 */
[----:B------:R-:W-:Y:S01]  /*6660*/  MOV R3, 0x0 ;  /* 0x0000000000037802 */ /* 0x000fe20000000f00 */
[----:B------:R-:W-:Y:S02]  /*6670*/  HFMA2 R12, -RZ, RZ, 0, 5.9604644775390625e-08 ;  /* 0x00000001ff0c7431 */ /* 0x000fe400000001ff */
[----:B------:R-:W-:Y:S02]  /*6680*/  IMAD.MOV.U32 R8, RZ, RZ, 0x192 ;  /* 0x00000192ff087424 */ /* 0x000fe400078e00ff */
[----:B------:R-:W-:Y:S01]  /*6690*/  IMAD.MOV.U32 R13, RZ, RZ, RZ ;  /* 0x000000ffff0d7224 */ /* 0x000fe200078e00ff */
[----:B------:R-:W4:Y:S01]  /*66a0*/  LDCU.64 UR6, c[0x4][0x80] ;  /* 0x01001000ff0677ac */ /* 0x000f220008000a00 */
[----:B------:R-:W3:Y:S01]  /*66b0*/  LDC.64 R2, c[0x4][R3] ;  /* 0x0100000003027b82 */ /* 0x000ee20000000a00 */
[----:B------:R-:W5:Y:S01]  /*66c0*/  LDCU.64 UR4, c[0x4][0x18] ;  /* 0x01000300ff0477ac */ /* 0x000f620008000a00 */
[----:B--2---:R-:W-:Y:S01]  /*66d0*/  MOV R5, UR9 ;  /* 0x0000000900057c02 */ /* 0x004fe20008000f00 */
[----:B-1----:R-:W-:Y:S01]  /*66e0*/  IMAD.U32 R4, RZ, RZ, UR8 ;  /* 0x00000008ff047e24 */ /* 0x002fe2000f8e00ff */
[----:B----4-:R-:W-:Y:S01]  /*66f0*/  MOV R7, UR7 ;  /* 0x0000000700077c02 */ /* 0x010fe20008000f00 */
[----:B------:R-:W-:Y:S01]  /*6700*/  IMAD.U32 R6, RZ, RZ, UR6 ;  /* 0x00000006ff067e24 */ /* 0x000fe2000f8e00ff */
[----:B-----5:R-:W-:Y:S01]  /*6710*/  MOV R11, UR5 ;  /* 0x00000005000b7c02 */ /* 0x020fe20008000f00 */
[----:B------:R-:W-:Y:S02]  /*6720*/  IMAD.U32 R10, RZ, RZ, UR4 ;  /* 0x00000004ff0a7e24 */ /* 0x000fe4000f8e00ff */
[----:B------:R-:W-:Y:S07]  /*6730*/  LEPC R20, `(.L_x_119) ;  /* 0x000000001014794e */ /* 0x000fee0000000000 */
[----:B---3--:R-:W-:Y:S05]  /*6740*/  CALL.ABS.NOINC R2 ;  /* 0x0000000002007343 */ /* 0x008fea0003c00000 */
.L_x_119:
[----:B------:R-:W-:Y:S01]  /*6750*/  ISETP.NE.AND P0, PT, R110, RZ, PT ;  /* 0x000000ff6e00720c */ /* 0x000fe20003f05270 */
[----:B------:R-:W-:Y:S05]  /*6760*/  WARPSYNC.ALL ;  /* 0x0000000000007948 */ /* 0x000fea0003800000 */
[----:B------:R-:W-:Y:S01]  /*6770*/  R2UR UR4, R47 ;  /* 0x000000002f0472ca */ /* 0x000fe200000e0000 */
[----:B------:R-:W-:Y:S01]  /*6780*/  USHF.L.U32 UR8, UR54, 0xc, URZ ;  /* 0x0000000c36087899 */ /* 0x000fe200080006ff */
[-C--:B------:R-:W-:Y:S01]  /*6790*/  F2FP.F16.E4M3.UNPACK_B R0, R85.reuse ;  /* 0x00000055ff00723e */ /* 0x080fe200020006ff */
[----:B------:R-:W-:Y:S01]  /*67a0*/  BSSY.RECONVERGENT B0, `(.L_x_120) ;  /* 0x000009d000007945 */ /* 0x000fe20003800200 */
[-C--:B------:R-:W-:Y:S02]  /*67b0*/  F2FP.F16.E4M3.UNPACK_B R2, R84.reuse ;  /* 0x00000054ff02723e */ /* 0x080fe400020006ff */
[----:B------:R-:W-:Y:S01]  /*67c0*/  F2FP.F16.E4M3.UNPACK_B R3, R84.H1 ;  /* 0x00000054ff03723e */ /* 0x000fe200030006ff */
[--C-:B------:R-:W-:Y:S01]  /*67d0*/  HADD2.F32 R54, -RZ, R0.reuse.H0_H0 ;  /* 0x20000000ff367230 */ /* 0x100fe20000004100 */
[----:B------:R-:W-:Y:S01]  /*67e0*/  MOV R117, 0x10 ;  /* 0x0000001000757802 */ /* 0x000fe20000000f00 */
[----:B------:R-:W-:Y:S01]  /*67f0*/  HADD2.F32 R55, -RZ, R0.H1_H1 ;  /* 0x30000000ff377230 */ /* 0x000fe20000004100 */
[----:B------:R-:W-:Y:S01]  /*6800*/  F2FP.F16.E4M3.UNPACK_B R0, R86 ;  /* 0x00000056ff00723e */ /* 0x000fe200020006ff */
[--C-:B------:R-:W-:Y:S01]  /*6810*/  HADD2.F32 R50, -RZ, R2.reuse.H0_H0 ;  /* 0x20000002ff327230 */ /* 0x100fe20000004100 */
[----:B------:R-:W-:Y:S01]  /*6820*/  LOP3.LUT P6, RZ, R103, 0x80, RZ, 0xc0, !PT ;  /* 0x0000008067ff7812 */ /* 0x000fe200078cc0ff */
[----:B------:R-:W-:Y:S01]  /*6830*/  HADD2.F32 R51, -RZ, R2.H1_H1 ;  /* 0x30000002ff337230 */ /* 0x000fe20000004100 */
[----:B------:R-:W-:Y:S01]  /*6840*/  F2FP.F16.E4M3.UNPACK_B R2, R85.H1 ;  /* 0x00000055ff02723e */ /* 0x000fe200030006ff */
[--C-:B------:R-:W-:Y:S01]  /*6850*/  HADD2.F32 R58, -RZ, R0.reuse.H0_H0 ;  /* 0x20000000ff3a7230 */ /* 0x100fe20000004100 */
[----:B-1----:R-:W1:Y:S01]  /*6860*/  LDTM.x32 R4, tmem[UR4] ;  /* 0x00000004000479ee */ /* 0x002e6200082c0000 */
[----:B------:R-:W-:Y:S01]  /*6870*/  HADD2.F32 R59, -RZ, R0.H1_H1 ;  /* 0x30000000ff3b7230 */ /* 0x000fe20000004100 */
[-C--:B------:R-:W-:Y:S01]  /*6880*/  F2FP.F16.E4M3.UNPACK_B R0, R87.reuse.H1 ;  /* 0x00000057ff00723e */ /* 0x080fe200030006ff */
[--C-:B------:R-:W-:Y:S01]  /*6890*/  HADD2.F32 R56, -RZ, R2.reuse.H0_H0 ;  /* 0x20000002ff387230 */ /* 0x100fe20000004100 */
[----:B------:R-:W-:Y:S01]  /*68a0*/  SEL R117, R117, 0xfffffff0, !P6 ;  /* 0xfffffff075757807 */ /* 0x000fe20007000000 */
[----:B------:R-:W-:Y:S01]  /*68b0*/  HADD2.F32 R57, -RZ, R2.H1_H1 ;  /* 0x30000002ff397230 */ /* 0x000fe20000004100 */
[----:B------:R-:W-:Y:S01]  /*68c0*/  F2FP.F16.E4M3.UNPACK_B R2, R87 ;  /* 0x00000057ff02723e */ /* 0x000fe200020006ff */
[--C-:B------:R-:W-:Y:S02]  /*68d0*/  HADD2.F32 R64, -RZ, R0.reuse.H0_H0 ;  /* 0x20000000ff407230 */ /* 0x100fe40000004100 */
[----:B------:R-:W-:Y:S01]  /*68e0*/  HADD2.F32 R65, -RZ, R0.H1_H1 ;  /* 0x30000000ff417230 */ /* 0x000fe20000004100 */
[----:B---3--:R-:W-:Y:S01]  /*68f0*/  F2FP.F16.E4M3.UNPACK_B R0, R89 ;  /* 0x00000059ff00723e */ /* 0x008fe200020006ff */
[--C-:B------:R-:W-:Y:S02]  /*6900*/  HADD2.F32 R62, -RZ, R2.reuse.H0_H0 ;  /* 0x20000002ff3e7230 */ /* 0x100fe40000004100 */
[----:B------:R-:W-:Y:S01]  /*6910*/  HADD2.F32 R63, -RZ, R2.H1_H1 ;  /* 0x30000002ff3f7230 */ /* 0x000fe20000004100 */
[----:B------:R-:W-:Y:S01]  /*6920*/  F2FP.F16.E4M3.UNPACK_B R2, R88 ;  /* 0x00000058ff02723e */ /* 0x000fe200020006ff */
[--C-:B------:R-:W-:Y:S02]  /*6930*/  HADD2.F32 R52, -RZ, R3.reuse.H0_H0 ;  /* 0x20000003ff347230 */ /* 0x100fe40000004100 */
[----:B------:R-:W-:Y:S01]  /*6940*/  HADD2.F32 R53, -RZ, R3.H1_H1 ;  /* 0x30000003ff357230 */ /* 0x000fe20000004100 */
[----:B------:R-:W-:Y:S01]  /*6950*/  F2FP.F16.E4M3.UNPACK_B R3, R86.H1 ;  /* 0x00000056ff03723e */ /* 0x000fe200030006ff */
[--C-:B------:R-:W-:Y:S02]  /*6960*/  HADD2.F32 R70, -RZ, R0.reuse.H0_H0 ;  /* 0x20000000ff467230 */ /* 0x100fe40000004100 */
[----:B------:R-:W-:Y:S01]  /*6970*/  HADD2.F32 R71, -RZ, R0.H1_H1 ;  /* 0x30000000ff477230 */ /* 0x000fe20000004100 */
[----:B------:R-:W-:Y:S01]  /*6980*/  F2FP.F16.E4M3.UNPACK_B R0, R90 ;  /* 0x0000005aff00723e */ /* 0x000fe200020006ff */
[--C-:B------:R-:W-:Y:S02]  /*6990*/  HADD2.F32 R66, -RZ, R2.reuse.H0_H0 ;  /* 0x20000002ff427230 */ /* 0x100fe40000004100 */
[C---:B-1----:R-:W-:Y:S01]  /*69a0*/  FMUL R7, R46.reuse, R7 ;  /* 0x000000072e077220 */ /* 0x042fe20000400000 */
[----:B------:R-:W-:Y:S01]  /*69b0*/  HADD2.F32 R67, -RZ, R2.H1_H1 ;  /* 0x30000002ff437230 */ /* 0x000fe20000004100 */
[----:B------:R-:W-:Y:S01]  /*69c0*/  F2FP.F16.E4M3.UNPACK_B R2, R89.H1 ;  /* 0x00000059ff02723e */ /* 0x000fe200030006ff */
[--C-:B------:R-:W-:Y:S02]  /*69d0*/  HADD2.F32 R60, -RZ, R3.reuse.H0_H0 ;  /* 0x20000003ff3c7230 */ /* 0x100fe40000004100 */
[C---:B------:R-:W-:Y:S01]  /*69e0*/  FMUL R11, R46.reuse, R11 ;  /* 0x0000000b2e0b7220 */ /* 0x040fe20000400000 */
        /* <DEDUP_REMOVED lines=9> */
[----:B------:R-:W-:Y:S01]  /*6a80*/  F2FP.F16.E4M3.UNPACK_B R2, R91 ;  /* 0x0000005bff02723e */ /* 0x000fe200020006ff */
[--C-:B------:R-:W-:Y:S02]  /*6a90*/  HADD2.F32 R68, -RZ, R3.reuse.H0_H0 ;  /* 0x20000003ff447230 */ /* 0x100fe40000004100 */
[C---:B------:R-:W-:Y:S01]  /*6aa0*/  FMUL R23, R46.reuse, R23 ;  /* 0x000000172e177220 */ /* 0x040fe20000400000 */
[----:B------:R-:W-:Y:S01]  /*6ab0*/  HADD2.F32 R69, -RZ, R3.H1_H1 ;  /* 0x30000003ff457230 */ /* 0x000fe20000004100 */
[----:B------:R-:W-:Y:S01]  /*6ac0*/  F2FP.F16.E4M3.UNPACK_B R3, R90.H1 ;  /* 0x0000005aff03723e */ /* 0x000fe200030006ff */
[--C-:B------:R-:W-:Y:S02]  /*6ad0*/  HADD2.F32 R80, -RZ, R0.reuse.H0_H0 ;  /* 0x20000000ff507230 */ /* 0x100fe40000004100 */
[C---:B------:R-:W-:Y:S01]  /*6ae0*/  FMUL R27, R46.reuse, R27 ;  /* 0x0000001b2e1b7220 */ /* 0x040fe20000400000 */
[----:B------:R-:W-:Y:S02]  /*6af0*/  HADD2.F32 R81, -RZ, R0.H1_H1 ;  /* 0x30000000ff517230 */ /* 0x000fe40000004100 */
[C---:B------:R-:W-:Y:S01]  /*6b00*/  FMUL R0, R46.reuse, R4 ;  /* 0x000000042e007220 */ /* 0x040fe20000400000 */
[--C-:B------:R-:W-:Y:S02]  /*6b10*/  HADD2.F32 R78, -RZ, R2.reuse.H0_H0 ;  /* 0x20000002ff4e7230 */ /* 0x100fe40000004100 */
[C---:B------:R-:W-:Y:S01]  /*6b20*/  FMUL R4, R46.reuse, R8 ;  /* 0x000000082e047220 */ /* 0x040fe20000400000 */
[----:B------:R-:W-:Y:S02]  /*6b30*/  HADD2.F32 R79, -RZ, R2.H1_H1 ;  /* 0x30000002ff4f7230 */ /* 0x000fe40000004100 */
[C---:B------:R-:W-:Y:S01]  /*6b40*/  FFMA R0, R49.reuse, R50, R0 ;  /* 0x0000003231007223 */ /* 0x040fe20000000000 */
[C---:B------:R-:W-:Y:S01]  /*6b50*/  FMUL R2, R46.reuse, R5 ;  /* 0x000000052e027220 */ /* 0x040fe20000400000 */
[--C-:B------:R-:W-:Y:S02]  /*6b60*/  HADD2.F32 R76, -RZ, R3.reuse.H0_H0 ;  /* 0x20000003ff4c7230 */ /* 0x100fe40000004100 */
[C---:B------:R-:W-:Y:S01]  /*6b70*/  FMUL R5, R46.reuse, R9 ;  /* 0x000000092e057220 */ /* 0x040fe20000400000 */
[----:B------:R-:W-:Y:S02]  /*6b80*/  HADD2.F32 R77, -RZ, R3.H1_H1 ;  /* 0x30000003ff4d7230 */ /* 0x000fe40000004100 */
[C---:B------:R-:W-:Y:S01]  /*6b90*/  FFMA R2, R49.reuse, R51, R2 ;  /* 0x0000003331027223 */ /* 0x040fe20000000002 */
[C---:B------:R-:W-:Y:S01]  /*6ba0*/  FMUL R3, R46.reuse, R6 ;  /* 0x000000062e037220 */ /* 0x040fe20000400000 */
[C---:B------:R-:W-:Y:S01]  /*6bb0*/  FMUL R8, R46.reuse, R12 ;  /* 0x0000000c2e087220 */ /* 0x040fe20000400000 */
[C---:B------:R-:W-:Y:S01]  /*6bc0*/  FMUL R9, R46.reuse, R13 ;  /* 0x0000000d2e097220 */ /* 0x040fe20000400000 */
[C---:B------:R-:W-:Y:S01]  /*6bd0*/  FMUL R12, R46.reuse, R16 ;  /* 0x000000102e0c7220 */ /* 0x040fe20000400000 */
[C---:B------:R-:W-:Y:S01]  /*6be0*/  FFMA R3, R49.reuse, R52, R3 ;  /* 0x0000003431037223 */ /* 0x040fe20000000003 */
[C---:B------:R-:W-:Y:S01]  /*6bf0*/  FFMA R7, R49.reuse, R53, R7 ;  /* 0x0000003531077223 */ /* 0x040fe20000000007 */
[C---:B------:R-:W-:Y:S01]  /*6c00*/  FFMA R4, R49.reuse, R54, R4 ;  /* 0x0000003631047223 */ /* 0x040fe20000000004 */
[----:B------:R-:W-:Y:S01]  /*6c10*/  FFMA R5, R49, R55, R5 ;  /* 0x0000003731057223 */ /* 0x000fe20000000005 */
[C---:B------:R-:W-:Y:S01]  /*6c20*/  FMUL R13, R46.reuse, R17 ;  /* 0x000000112e0d7220 */ /* 0x040fe20000400000 */
[C---:B------:R-:W-:Y:S01]  /*6c30*/  FMUL R16, R46.reuse, R20 ;  /* 0x000000142e107220 */ /* 0x040fe20000400000 */
[----:B------:R-:W-:Y:S01]  /*6c40*/  F2FP.SATFINITE.E4M3.F32.PACK_AB_MERGE_C R3, R7, R3, RZ ;  /* 0x000000030703723e */ /* 0x000fe200048070ff */
[C---:B------:R-:W-:Y:S01]  /*6c50*/  FMUL R17, R46.reuse, R21 ;  /* 0x000000152e117220 */ /* 0x040fe20000400000 */
[C---:B------:R-:W-:Y:S01]  /*6c60*/  FMUL R20, R46.reuse, R24 ;  /* 0x000000182e147220 */ /* 0x040fe20000400000 */
[----:B------:R-:W-:Y:S01]  /*6c70*/  FMUL R21, R46, R25 ;  /* 0x000000192e157220 */ /* 0x000fe20000400000 */
[----:B------:R-:W-:Y:S01]  /*6c80*/  F2FP.SATFINITE.E4M3.F32.PACK_AB_MERGE_C R52, R2, R0, R3 ;  /* 0x000000000234723e */ /* 0x000fe20004807003 */
[----:B------:R-:W-:Y:S01]  /*6c90*/  FMUL R24, R46, R28 ;  /* 0x0000001c2e187220 */ /* 0x000fe20000400000 */
[----:B------:R-:W-:Y:S01]  /*6ca0*/  LOP3.LUT R0, R102, UR8, RZ, 0xfc, !PT ;  /* 0x0000000866007c12 */ /* 0x000fe2000f8efcff */
[C---:B------:R-:W-:Y:S01]  /*6cb0*/  FMUL R25, R46.reuse, R29 ;  /* 0x0000001d2e197220 */ /* 0x040fe20000400000 */
[C---:B------:R-:W-:Y:S01]  /*6cc0*/  FMUL R28, R46.reuse, R32 ;  /* 0x000000202e1c7220 */ /* 0x040fe20000400000 */
[----:B------:R-:W-:Y:S01]  /*6cd0*/  FMUL R29, R46, R33 ;  /* 0x000000212e1d7220 */ /* 0x000fe20000400000 */
[----:B------:R-:W-:Y:S01]  /*6ce0*/  IADD3 R2, PT, PT, R0, UR49, RZ ;  /* 0x0000003100027c10 */ /* 0x000fe2000fffe0ff */
[C---:B------:R-:W-:Y:S01]  /*6cf0*/  FMUL R6, R46.reuse, R10 ;  /* 0x0000000a2e067220 */ /* 0x040fe20000400000 */
[C---:B------:R-:W-:Y:S01]  /*6d00*/  FMUL R10, R46.reuse, R14 ;  /* 0x0000000e2e0a7220 */ /* 0x040fe20000400000 */
[----:B------:R-:W-:Y:S01]  /*6d10*/  FMUL R14, R46, R18 ;  /* 0x000000122e0e7220 */ /* 0x000fe20000400000 */
[----:B------:R-:W-:Y:S01]  /*6d20*/  IADD3 R2, PT, PT, R2, R117, RZ ;  /* 0x0000007502027210 */ /* 0x000fe20007ffe0ff */
[C---:B------:R-:W-:Y:S01]  /*6d30*/  FFMA R6, R49.reuse, R56, R6 ;  /* 0x0000003831067223 */ /* 0x040fe20000000006 */
        /* <DEDUP_REMOVED lines=8> */
[C---:B------:R-:W-:Y:S01]  /*6dc0*/  FMUL R18, R46.reuse, R22 ;  /* 0x000000162e127220 */ /* 0x040fe20000400000 */
        /* <DEDUP_REMOVED lines=11> */
[C---:B------:R-:W-:Y:S01]  /*6e80*/  FMUL R31, R46.reuse, R31 ;  /* 0x0000001f2e1f7220 */ /* 0x040fe20000400000 */
[C---:B------:R-:W-:Y:S01]  /*6e90*/  FFMA R24, R49.reuse, R74, R24 ;  /* 0x0000004a31187223 */ /* 0x040fe20000000018 */
[C---:B------:R-:W-:Y:S01]  /*6ea0*/  FFMA R25, R49.reuse, R75, R25 ;  /* 0x0000004b31197223 */ /* 0x040fe20000000019 */
[C---:B------:R-:W-:Y:S01]  /*6eb0*/  FFMA R26, R49.reuse, R76, R26 ;  /* 0x0000004c311a7223 */ /* 0x040fe2000000001a */
[C---:B------:R-:W-:Y:S01]  /*6ec0*/  FMUL R30, R46.reuse, R34 ;  /* 0x000000222e1e7220 */ /* 0x040fe20000400000 */
[----:B------:R-:W-:Y:S01]  /*6ed0*/  FFMA R31, R49, R77, R31 ;  /* 0x0000004d311f7223 */ /* 0x000fe2000000001f */
[----:B------:R-:W-:Y:S01]  /*6ee0*/  FMUL R35, R46, R35 ;  /* 0x000000232e237220 */ /* 0x000fe20000400000 */
[----:B------:R-:W-:Y:S01]  /*6ef0*/  F2FP.SATFINITE.E4M3.F32.PACK_AB_MERGE_C R6, R11, R6, RZ ;  /* 0x000000060b06723e */ /* 0x000fe200048070ff */
[----:B------:R-:W-:Y:S01]  /*6f00*/  FFMA R28, R49, R78, R28 ;  /* 0x0000004e311c7223 */ /* 0x000fe2000000001c */
[----:B------:R-:W-:Y:S01]  /*6f10*/  F2FP.SATFINITE.E4M3.F32.PACK_AB_MERGE_C R10, R15, R10, RZ ;  /* 0x0000000a0f0a723e */ /* 0x000fe200048070ff */
[----:B------:R-:W-:Y:S01]  /*6f20*/  FFMA R29, R49, R79, R29 ;  /* 0x0000004f311d7223 */ /* 0x000fe2000000001d */
[----:B------:R-:W-:Y:S01]  /*6f30*/  F2FP.SATFINITE.E4M3.F32.PACK_AB_MERGE_C R14, R19, R14, RZ ;  /* 0x0000000e130e723e */ /* 0x000fe200048070ff */
[----:B------:R-:W-:Y:S01]  /*6f40*/  FFMA R30, R49, R80, R30 ;  /* 0x00000050311e7223 */ /* 0x000fe2000000001e */
[----:B------:R-:W-:Y:S01]  /*6f50*/  F2FP.SATFINITE.E4M3.F32.PACK_AB_MERGE_C R18, R23, R18, RZ ;  /* 0x000000121712723e */ /* 0x000fe200048070ff */
[----:B------:R-:W-:Y:S01]  /*6f60*/  FFMA R35, R49, R81, R35 ;  /* 0x0000005131237223 */ /* 0x000fe20000000023 */
[----:B------:R-:W-:Y:S02]  /*6f70*/  F2FP.SATFINITE.E4M3.F32.PACK_AB_MERGE_C R53, R5, R4, R6 ;  /* 0x000000040535723e */ /* 0x000fe40004807006 */
[----:B------:R-:W-:Y:S02]  /*6f80*/  F2FP.SATFINITE.E4M3.F32.PACK_AB_MERGE_C R54, R9, R8, R10 ;  /* 0x000000080936723e */ /* 0x000fe4000480700a */
[----:B------:R-:W-:Y:S02]  /*6f90*/  F2FP.SATFINITE.E4M3.F32.PACK_AB_MERGE_C R55, R13, R12, R14 ;  /* 0x0000000c0d37723e */ /* 0x000fe4000480700e */
[----:B------:R-:W-:Y:S02]  /*6fa0*/  F2FP.SATFINITE.E4M3.F32.PACK_AB_MERGE_C R16, R17, R16, R18 ;  /* 0x000000101110723e */ /* 0x000fe40004807012 */
[----:B------:R-:W-:Y:S01]  /*6fb0*/  F2FP.SATFINITE.E4M3.F32.PACK_AB_MERGE_C R17, R27, R22, RZ ;  /* 0x000000161b11723e */ /* 0x000fe200048070ff */
[----:B------:R1:W-:Y:S01]  /*6fc0*/  STS.128 [R0+UR49+0x3200], R52 ;  /* 0x0032003400007988 */ /* 0x0003e20008000c31 */
[----:B------:R-:W-:Y:S02]  /*6fd0*/  F2FP.SATFINITE.E4M3.F32.PACK_AB_MERGE_C R18, R31, R26, RZ ;  /* 0x0000001a1f12723e */ /* 0x000fe400048070ff */
[----:B------:R-:W-:Y:S02]  /*6fe0*/  F2FP.SATFINITE.E4M3.F32.PACK_AB_MERGE_C R19, R35, R30, RZ ;  /* 0x0000001e2313723e */ /* 0x000fe400048070ff */
[----:B------:R-:W-:Y:S02]  /*6ff0*/  F2FP.SATFINITE.E4M3.F32.PACK_AB_MERGE_C R17, R21, R20, R17 ;  /* 0x000000141511723e */ /* 0x000fe40004807011 */
[----:B------:R-:W-:Y:S02]  /*7000*/  F2FP.SATFINITE.E4M3.F32.PACK_AB_MERGE_C R18, R25, R24, R18 ;  /* 0x000000181912723e */ /* 0x000fe40004807012 */
[----:B------:R-:W-:Y:S05]  /*7010*/  F2FP.SATFINITE.E4M3.F32.PACK_AB_MERGE_C R19, R29, R28, R19 ;  /* 0x0000001c1d13723e */ /* 0x000fea0004807013 */
[----:B------:R1:W-:Y:S01]  /*7020*/  STS.128 [R2+0x3200], R16 ;  /* 0x0032001002007388 */ /* 0x0003e20000000c00 */
[----:B------:R-:W-:Y:S01]  /*7030*/  @!PT LDS RZ, [RZ] ;  /* 0x00000000fffff984 */ /* 0x000fe20000000800 */
[----:B------:R-:W-:Y:S01]  /*7040*/  @!PT LDS RZ, [RZ] ;  /* 0x00000000fffff984 */ /* 0x000fe20000000800 */
[----:B------:R-:W-:Y:S01]  /*7050*/  @!PT LDS RZ, [RZ] ;  /* 0x00000000fffff984 */ /* 0x000fe20000000800 */
[----:B------:R-:W-:Y:S01]  /*7060*/  @!PT LDS RZ, [RZ] ;  /* 0x00000000fffff984 */ /* 0x000fe20000000800 */
[----:B------:R2:W-:Y:S07]  /*7070*/  MEMBAR.ALL.CTA ;  /* 0x0000000000007992 */ /* 0x0005ee0000008000 */
[----:B--2---:R-:W2:Y:S02]  /*7080*/  FENCE.VIEW.ASYNC.S ;  /* 0x00000000000073c6 */ /* 0x004ea40000000000 */
[----:B--2---:R-:W-:Y:S06]  /*7090*/  BAR.SYNC.DEFER_BLOCKING 0x1, 0x80 ;  /* 0x0042000000007b1d */ /* 0x004fec0000010000 */
[----:B------:R-:W-:Y:S05]  /*70a0*/  @P0 BRA `(.L_x_121) ;  /* 0x0000000000300947 */ /* 0x000fea0003800000 */
[----:B------:R-:W-:Y:S02]  /*70b0*/  UIADD3 UR10, UP0, UPT, UR52, 0x680, URZ ;  /* 0x00000680340a7890 */ /* 0x000fe4000ff1e0ff */
[----:B------:R-:W-:Y:S02]  /*70c0*/  UIADD3 UR9, UPT, UPT, UR49, UR8, URZ ;  /* 0x0000000831097290 */ /* 0x000fe4000fffe0ff */
[----:B------:R-:W-:Y:S02]  /*70d0*/  UIADD3.X UR11, UPT, UPT, URZ, UR53, URZ, UP0, !UPT ;  /* 0x00000035ff0b7290 */ /* 0x000fe400087fe4ff */
[----:B------:R-:W-:Y:S01]  /*70e0*/  UIADD3 UR40, UPT, UPT, UR9, 0x3200, URZ ;  /* 0x0000320009287890 */ /* 0x000fe2000fffe0ff */
[----:B------:R-:W-:Y:S01]  /*70f0*/  UMOV UR43, UR36 ;  /* 0x00000024002b7c82 */ /* 0x000fe20008000000 */
[----:B------:R-:W-:Y:S02]  /*7100*/  UIADD3 UR5, UPT, UPT, UR41, 0x60, URZ ;  /* 0x0000006029057890 */ /* 0x000fe4000fffe0ff */
[----:B------:R-:W-:Y:S01]  /*7110*/  UIADD3 UR4, UPT, UPT, UR9, 0x3a00, URZ ;  /* 0x00003a0009047890 */ /* 0x000fe2000fffe0ff */
[----:B------:R-:W-:Y:S01]  /*7120*/  UMOV UR6, UR42 ;  /* 0x0000002a00067c82 */ /* 0x000fe20008000000 */
[----:B------:R-:W-:Y:S03]  /*7130*/  UMOV UR7, UR36 ;  /* 0x0000002400077c82 */ /* 0x000fe60008000000 */
[----:B------:R2:W-:Y:S04]  /*7140*/  UTMASTG.3D [UR40], [UR10] ;  /* 0x000000280a0073b5 */ /* 0x0005e80008010000 */
[----:B------:R2:W-:Y:S02]  /*7150*/  UTMASTG.3D [UR4], [UR10] ;  /* 0x000000040a0073b5 */ /* 0x0005e40008010000 */
[----:B--2---:R0:W-:Y:S02]  /*7160*/  UTMACMDFLUSH ;  /* 0x00000000000079b7 */ /* 0x0041e40000000000 */
.L_x_121:
[----:B------:R-:W-:Y:S05]  /*7170*/  BSYNC.RECONVERGENT B0 ;  /* 0x0000000000007941 */ /* 0x000fea0003800200 */
.L_x_120:
[----:B------:R-:W-:Y:S01]  /*7180*/  UIADD3 UR40, UPT, UPT, UR54, 0x1, URZ ;  /* 0x0000000136287890 */ /* 0x000fe2000fffe0ff */
[----:B------:R-:W-:Y:S01]  /*7190*/  ISETP.NE.AND P1, PT, R116, RZ, PT ;  /* 0x000000ff7400720c */ /* 0x000fe20003f25270 */
[----:B------:R-:W-:Y:S01]  /*71a0*/  BSSY.RECONVERGENT B0, `(.L_x_122) ;  /* 0x0000007000007945 */ /* 0x000fe20003800200 */
[----:B------:R-:W-:Y:S01]  /*71b0*/  LEA R3, R107, UR49, 0x3 ;  /* 0x000000316b037c11 */ /* 0x000fe2000f8e18ff */
[----:B------:R-:W-:Y:S04]  /*71c0*/  UISETP.NE.AND UP0, UPT, UR40, 0x2, UPT ;  /* 0x000000022800788c */ /* 0x000fe8000bf05270 */
[----:B------:R-:W-:Y:S06]  /*71d0*/  USEL UR40, UR40, URZ, UP0 ;  /* 0x000000ff28287287 */ /* 0x000fec0008000000 */
[----:B-1----:R-:W-:Y:S01]  /*71e0*/  @P1 SHF.L.U32 R0, R106, 0x1f, RZ ;  /* 0x0000001f6a001819 */ /* 0x002fe200000006ff */
[----:B------:R-:W-:Y:S05]  /*71f0*/  @P0 BRA `(.L_x_123) ;  /* 0x0000000000040947 */ /* 0x000fea0003800000 */
[----:B------:R-:W-:Y:S04]  /*7200*/  DEPBAR.LE SB0, 0x1 ;  /* 0x000080400000791a */ /* 0x000fe80000000000 */
.L_x_123:
[----:B------:R-:W-:Y:S05]  /*7210*/  BSYNC.RECONVERGENT B0 ;  /* 0x0000000000007941 */ /* 0x000fea0003800200 */
.L_x_122:
[----:B------:R-:W-:Y:S06]  /*7220*/  BAR.SYNC.DEFER_BLOCKING 0x1, 0x80 ;  /* 0x0042000000007b1d */ /* 0x000fec0000010000 */
[----:B------:R-:W1:Y:S01]  /*7230*/  @P1 SYNCS.PHASECHK.TRANS64.TRYWAIT P0, [R3+URZ+0xa0], R0 ;  /* 0x0000a000030015a7 */ /* 0x000e6200080011ff */
[----:B------:R-:W-:Y:S01]  /*7240*/  BSSY B1, `(.L_x_124) ;  /* 0x0000020000017945 */ /* 0x000fe20003800000 */
[----:B-1----:R-:W-:Y:S03]  /*7250*/  @P1 SEL R114, RZ, 0x1, !P0 ;  /* 0x00000001ff721807 */ /* 0x002fe60004000000 */
[----:B------:R-:W-:Y:S05]  /*7260*/  @!P1 BRA `(.L_x_125) ;  /* 0x0000000000749947 */ /* 0x000fea0003800000 */
[----:B------:R-:W-:Y:S01]  /*7270*/  ISETP.NE.AND P1, PT, R115, RZ, PT ;  /* 0x000000ff7300720c */ /* 0x000fe20003f25270 */
[----:B------:R-:W-:Y:S01]  /*7280*/  BSSY B0, `(.L_x_126) ;  /* 0x0000009000007945 */ /* 0x000fe20003800000 */
[----:B------:R-:W-:Y:S11]  /*7290*/  ISETP.NE.AND P0, PT, R114, RZ, PT ;  /* 0x000000ff7200720c */ /* 0x000ff60003f05270 */
[----:B------:R-:W-:Y:S05]  /*72a0*/  @P1 IMAD R0, R107, 0x1000, R102 ;  /* 0x000010006b001824 */ /* 0x000fea00078e0266 */
[----:B------:R-:W-:Y:S05]  /*72b0*/  @P1 IADD3 R4, PT, PT, R0, UR49, RZ ;  /* 0x0000003100041c10 */ /* 0x000fea000fffe0ff */
[----:B------:R-:W-:Y:S01]  /*72c0*/  @P1 IMAD.IADD R4, R4, 0x1, R117 ;  /* 0x0000000104041824 */ /* 0x000fe200078e0275 */
[----:B------:R-:W-:Y:S06]  /*72d0*/  @P0 BRA `(.L_x_127) ;  /* 0x00000000000c0947 */ /* 0x000fec0003800000 */
[----:B------:R-:W-:Y:S04]  /*72e0*/  SHF.L.U32 R2, R106, 0x1f, RZ ;  /* 0x0000001f6a027819 */ /* 0x000fe800000006ff */
[----:B------:R-:W1:Y:S02]  /*72f0*/  SYNCS.PHASECHK.TRANS64.TRYWAIT P0, [R3+URZ+0xa0], R2 ;  /* 0x0000a002030075a7 */ /* 0x000e6400080011ff */
[----:B-1----:R-:W-:Y:S05]  /*7300*/  @!P0 BRA `(.L_x_128) ;  /* 0x0000002800848947 */ /* 0x002fea0003800000 */
.L_x_127:
[----:B------:R-:W-:Y:S05]  /*7310*/  BSYNC B0 ;  /* 0x0000000000007941 */ /* 0x000fea0003800000 */
.L_x_126:
[----:B------:R-:W-:Y:S01]  /*7320*/  ISETP.NE.AND P0, PT, R115, RZ, PT ;  /* 0x000000ff7300720c */ /* 0x000fe20003f05270 */
[----:B-1----:R-:W-:Y:S02]  /*7330*/  VIADD R3, R3, 0xb8 ;  /* 0x000000b803037836 */ /* 0x002fe40000000000 */
[----:B------:R-:W-:Y:S10]  /*7340*/  VIADD R107, R107, 0x1 ;  /* 0x000000016b6b7836 */ /* 0x000ff40000000000 */
[----:B------:R1:W2:Y:S04]  /*7350*/  @P0 LDS.128 R84, [R0+UR49+0x200] ;  /* 0x0002003100540984 */ /* 0x0002a80008000c00 */
[----:B------:R3:W4:Y:S01]  /*7360*/  @P0 LDS.128 R88, [R4+0x200] ;  /* 0x0002000004580984 */ /* 0x0007220000000c00 */
[C---:B------:R-:W-:Y:S01]  /*7370*/  ISETP.NE.AND P0, PT, R107.reuse, 0x3, PT ;  /* 0x000000036b00780c */ /* 0x040fe20003f05270 */
[----:B------:R-:W-:Y:S01]  /*7380*/  @!PT LDS RZ, [RZ] ;  /* 0x00000000fffff984 */ /* 0x000fe20000000800 */
[----:B------:R-:W-:Y:S01]  /*7390*/  @!PT LDS RZ, [RZ] ;  /* 0x00000000fffff984 */ /* 0x000fe20000000800 */
[----:B------:R-:W-:Y:S01]  /*73a0*/  @!PT LDS RZ, [RZ] ;  /* 0x00000000fffff984 */ /* 0x000fe20000000800 */
[----:B------:R-:W-:Y:S01]  /*73b0*/  @!PT LDS RZ, [RZ] ;  /* 0x00000000fffff984 */ /* 0x000fe20000000800 */
[----:B------:R5:W-:Y:S06]  /*73c0*/  MEMBAR.ALL.CTA ;  /* 0x0000000000007992 */ /* 0x000bec0000008000 */
[----:B-----5:R-:W5:Y:S01]  /*73d0*/  FENCE.VIEW.ASYNC.S ;  /* 0x00000000000073c6 */ /* 0x020f620000000000 */
[----:B------:R-:W-:Y:S01]  /*73e0*/  SEL R107, R107, RZ, P0 ;  /* 0x000000ff6b6b7207 */ /* 0x000fe20000000000 */
[----:B-1----:R-:W-:Y:S05]  /*73f0*/  IMAD.U32 R0, RZ, RZ, UR37 ;  /* 0x00000025ff007e24 */ /* 0x002fea000f8e00ff */
[----:B------:R-:W-:Y:S04]  /*7400*/  PRMT R0, R0, 0x654, R3 ;  /* 0x0000065400007816 */ /* 0x000fe80000000003 */
[----:B-----5:R1:W-:Y:S02]  /*7410*/  SYNCS.ARRIVE.TRANS64.RED.A1T0 RZ, [R0+URZ], RZ ;  /* 0x000000ff00ff79a7 */ /* 0x0203e400081004ff */
[----:B-1----:R-:W-:Y:S04]  /*7420*/  SEL R0, RZ, 0x1, P0 ;  /* 0x00000001ff007807 */ /* 0x002fe80000000000 */
[----:B--234-:R-:W-:Y:S02]  /*7430*/  LOP3.LUT R106, R106, R0, RZ, 0x3c, !PT ;  /* 0x000000006a6a7212 */ /* 0x01cfe400078e3cff */
.L_x_125:
[----:B------:R-:W-:Y:S05]  /*7440*/  BSYNC B1 ;  /* 0x0000000000017941 */ /* 0x000fea0003800000 */
.L_x_124:
[----:B------:R-:W-:Y:S05]  /*7450*/  VIADD R0, R47, 0x20 ;  /* 0x000000202f007836 */ /* 0x000fea0000000000 */
[----:B------:R-:W-:Y:S04]  /*7460*/  SHF.R.U32.HI R0, RZ, 0x15, R0 ;  /* 0x00000015ff007819 */ /* 0x000fe80000011600 */
[----:B------:R-:W-:Y:S11]  /*7470*/  LOP3.LUT P0, RZ, R0, 0x3, R104, 0x48, !PT ;  /* 0x0000000300ff7812 */ /* 0x000ff60007804868 */
[----:B------:R-:W-:Y:S02]  /*7480*/  @!UPT UIADD3 URZ, UPT, UPT, URZ, URZ, URZ ;  /* 0x000000fffffff290 */ /* 0x000fe4000fffe0ff */
[----:B------:R-:W-:Y:S05]  /*7490*/  @!P0 BRA `(.L_x_129) ;  /* 0x0000000000408947 */ /* 0x000fea0003800000 */
        /* <DEDUP_REMOVED lines=15> */
[----:B---3--:R-:W-:Y:S05]  /*7590*/  CALL.ABS.NOINC R2 ;  /* 0x0000000002007343 */ /* 0x008fea0003c00000 */
.L_x_129:
        /* <DEDUP_REMOVED lines=8> */
[--C-:B------:R-:W-:Y:S02]  /*7620*/  HADD2.F32 R54, -RZ, R0.reuse.H0_H0 ;  /* 0x20000000ff367230 */ /* 0x100fe40000004100 */
[----:B------:R-:W-:Y:S01]  /*7630*/  HADD2.F32 R55, -RZ, R0.H1_H1 ;  /* 0x30000000ff377230 */ /* 0x000fe20000004100 */
[----:B------:R-:W-:Y:S01]  /*7640*/  F2FP.F16.E4M3.UNPACK_B R0, R86 ;  /* 0x00000056ff00723e */ /* 0x000fe200020006ff */
[--C-:B------:R-:W-:Y:S02]  /*7650*/  HADD2.F32 R50, -RZ, R2.reuse.H0_H0 ;  /* 0x20000002ff327230 */ /* 0x100fe40000004100 */
[----:B------:R-:W-:Y:S01]  /*7660*/  HADD2.F32 R51, -RZ, R2.H1_H1 ;  /* 0x30000002ff337230 */ /* 0x000fe20000004100 */
[----:B------:R-:W-:Y:S01]  /*7670*/  F2FP.F16.E4M3.UNPACK_B R2, R85.H1 ;  /* 0x00000055ff02723e */ /* 0x000fe200030006ff */
[--C-:B------:R-:W-:Y:S01]  /*7680*/  HADD2.F32 R58, -RZ, R0.reuse.H0_H0 ;  /* 0x20000000ff3a7230 */ /* 0x100fe20000004100 */
[----:B------:R-:W1:Y:S01]  /*7690*/  LDTM.x32 R4, tmem[UR4+0x20] ;  /* 0x00002004000479ee */ /* 0x000e6200082c0000 */
[----:B------:R-:W-:Y:S01]  /*76a0*/  HADD2.F32 R59, -RZ, R0.H1_H1 ;  /* 0x30000000ff3b7230 */ /* 0x000fe20000004100 */
[-C--:B------:R-:W-:Y:S01]  /*76b0*/  F2FP.F16.E4M3.UNPACK_B R0, R87.reuse.H1 ;  /* 0x00000057ff00723e */ /* 0x080fe200030006ff */
[--C-:B------:R-:W-:Y:S02]  /*76c0*/  HADD2.F32 R56, -RZ, R2.reuse.H0_H0 ;  /* 0x20000002ff387230 */ /* 0x100fe40000004100 */
[----:B------:R-:W-:Y:S01]  /*76d0*/  HADD2.F32 R57, -RZ, R2.H1_H1 ;  /* 0x30000002ff397230 */ /* 0x000fe20000004100 */
[----:B------:R-:W-:Y:S01]  /*76e0*/  F2FP.F16.E4M3.UNPACK_B R2, R87 ;  /* 0x00000057ff02723e */ /* 0x000fe200020006ff */
        /* <DEDUP_REMOVED lines=68> */
[C---:B------:R-:W-:Y:S01]  /*7b30*/  FMUL R14, R46.reuse, R18 ;  /* 0x000000122e0e7220 */ /* 0x040fe20000400000 */
        /* <DEDUP_REMOVED lines=59> */
[----:B------:R-:W-:Y:S02]  /*7ef0*/  UIADD3 UR9, UPT, UPT, UR41, 0x20, URZ ;  /* 0x0000002029097890 */ /* 0x000fe4000fffe0ff */
[----:B------:R-:W-:Y:S02]  /*7f00*/  UIADD3 UR8, UPT, UPT, UR4, 0x3200, URZ ;  /* 0x0000320004087890 */ /* 0x000fe4000fffe0ff */
[----:B------:R-:W-:Y:S01]  /*7f10*/  UIADD3.X UR15, UPT, UPT, URZ, UR53, URZ, UP0, !UPT ;  /* 0x00000035ff0f7290 */ /* 0x000fe200087fe4ff */
[----:B------:R-:W-:Y:S01]  /*7f20*/  UMOV UR10, UR42 ;  /* 0x0000002a000a7c82 */ /* 0x000fe20008000000 */
[----:B------:R-:W-:Y:S01]  /*7f30*/  UMOV UR11, UR36 ;  /* 0x00000024000b7c82 */ /* 0x000fe20008000000 */
[----:B------:R-:W-:Y:S02]  /*7f40*/  UIADD3 UR5, UPT, UPT, UR41, 0x80, URZ ;  /* 0x0000008029057890 */ /* 0x000fe4000fffe0ff */
[----:B------:R-:W-:Y:S01]  /*7f50*/  UIADD3 UR4, UPT, UPT, UR4, 0x3a00, URZ ;  /* 0x00003a0004047890 */ /* 0x000fe2000fffe0ff */
[----:B------:R-:W-:Y:S03]  /*7f60*/  UMOV UR6, UR42 ;  /* 0x0000002a00067c82 */ /* 0x000fe60008000000 */
[----:B------:R2:W-:Y:S01]  /*7f70*/  UTMASTG.3D [UR8], [UR14] ;  /* 0x000000080e0073b5 */ /* 0x0005e20008010000 */
[----:B------:R-:W-:Y:S04]  /*7f80*/  UMOV UR7, UR36 ;  /* 0x0000002400077c82 */ /* 0x000fe80008000000 */
[----:B------:R2:W-:Y:S02]  /*7f90*/  UTMASTG.3D [UR4], [UR14] ;  /* 0x000000040e0073b5 */ /* 0x0005e40008010000 */
[----:B--2---:R0:W-:Y:S02]  /*7fa0*/  UTMACMDFLUSH ;  /* 0x00000000000079b7 */ /* 0x0041e40000000000 */
.L_x_131:
[----:B------:R-:W-:Y:S05]  /*7fb0*/  BSYNC.RECONVERGENT B0 ;  /* 0x0000000000007941 */ /* 0x000fea0003800200 */
.L_x_130:
[----:B------:R-:W-:Y:S01]  /*7fc0*/  UIADD3 UR40, UPT, UPT, UR40, 0x1, URZ ;  /* 0x0000000128287890 */ /* 0x000fe2000fffe0ff */
[----:B------:R-:W-:Y:S01]  /*7fd0*/  ISETP.NE.AND P1, PT, R116, RZ, PT ;  /* 0x000000ff7400720c */ /* 0x000fe20003f25270 */
[----:B------:R-:W-:Y:S01]  /*7fe0*/  BSSY.RECONVERGENT B0, `(.L_x_132) ;  /* 0x0000007000007945 */ /* 0x000fe20003800200 */
[----:B-1----:R-:W-:Y:S01]  /*7ff0*/  LEA R2, R107, UR49, 0x3 ;  /* 0x000000316b027c11 */ /* 0x002fe2000f8e18ff */
[----:B------:R-:W-:Y:S04]  /*8000*/  UISETP.NE.AND UP0, UPT, UR40, 0x2, UPT ;  /* 0x000000022800788c */ /* 0x000fe8000bf05270 */
[----:B------:R-:W-:Y:S06]  /*8010*/  USEL UR40, UR40, URZ, UP0 ;  /* 0x000000ff28287287 */ /* 0x000fec0008000000 */
[----:B------:R-:W-:Y:S01]  /*8020*/  @P1 SHF.L.U32 R0, R106, 0x1f, RZ ;  /* 0x0000001f6a001819 */ /* 0x000fe200000006ff */
[----:B------:R-:W-:Y:S05]  /*8030*/  @P0 BRA `(.L_x_133) ;  /* 0x0000000000040947 */ /* 0x000fea0003800000 */
[----:B------:R-:W-:Y:S04]  /*8040*/  DEPBAR.LE SB0, 0x1 ;  /* 0x000080400000791a */ /* 0x000fe80000000000 */
.L_x_133:
[----:B------:R-:W-:Y:S05]  /*8050*/  BSYNC.RECONVERGENT B0 ;  /* 0x0000000000007941 */ /* 0x000fea0003800200 */
.L_x_132:
        /* <DEDUP_REMOVED lines=15> */
.L_x_137:
[----:B------:R-:W-:Y:S05]  /*8150*/  BSYNC B0 ;  /* 0x0000000000007941 */ /* 0x000fea0003800000 */
.L_x_136:
        /* <DEDUP_REMOVED lines=18> */
.L_x_135:
[----:B------:R-:W-:Y:S05]  /*8280*/  BSYNC B1 ;  /* 0x0000000000017941 */ /* 0x000fea0003800000 */
.L_x_134:
        /* <DEDUP_REMOVED lines=21> */
.L_x_139:
[----:B------:R-:W-:Y:S01]  /*83e0*/  ISETP.NE.AND P0, PT, R110, RZ, PT ;  /* 0x000000ff6e00720c */ /* 0x000fe20003f05270 */
[----:B------:R-:W-:Y:S05]  /*83f0*/  WARPSYNC.ALL ;  /* 0x0000000000007948 */ /* 0x000fea0003800000 */
[----:B------:R-:W-:Y:S01]  /*8400*/  R2UR UR4, R47 ;  /* 0x000000002f0472ca */ /* 0x000fe200000e0000 */
[----:B------:R-:W-:Y:S01]  /*8410*/  USHF.L.U32 UR12, UR40, 0xc, URZ ;  /* 0x0000000c280c7899 */ /* 0x000fe200080006ff */
[-C--:B------:R-:W-:Y:S01]  /*8420*/  F2FP.F16.E4M3.UNPACK_B R5, R84.reuse ;  /* 0x00000054ff05723e */ /* 0x080fe200020006ff */
[----:B------:R-:W-:Y:S01]  /*8430*/  UIADD3 UR54, UPT, UPT, UR40, 0x1, URZ ;  /* 0x0000000128367890 */ /* 0x000fe2000fffe0ff */
[-C--:B------:R-:W-:Y:S01]  /*8440*/  F2FP.F16.E4M3.UNPACK_B R4, R85.reuse ;  /* 0x00000055ff04723e */ /* 0x080fe200020006ff */
[----:B------:R-:W-:Y:S01]  /*8450*/  BSSY.RECONVERGENT B0, `(.L_x_140) ;  /* 0x000009f000007945 */ /* 0x000fe20003800200 */
[----:B------:R-:W-:Y:S01]  /*8460*/  F2FP.F16.E4M3.UNPACK_B R84, R84.H1 ;  /* 0x00000054ff54723e */ /* 0x000fe200030006ff */
[--C-:B------:R-:W-:Y:S01]  /*8470*/  HADD2.F32 R47, -RZ, R5.reuse.H0_H0 ;  /* 0x20000005ff2f7230 */ /* 0x100fe20000004100 */
[----:B------:R-:W-:Y:S01]  /*8480*/  F2FP.F16.E4M3.UNPACK_B R85, R85.H1 ;  /* 0x00000055ff55723e */ /* 0x000fe200030006ff */
[----:B------:R-:W-:Y:S01]  /*8490*/  HADD2.F32 R50, -RZ, R5.H1_H1 ;  /* 0x30000005ff327230 */ /* 0x000fe20000004100 */
[-C--:B------:R-:W-:Y:S01]  /*84a0*/  F2FP.F16.E4M3.UNPACK_B R58, R86.reuse ;  /* 0x00000056ff3a723e */ /* 0x080fe200020006ff */
[--C-:B------:R-:W-:Y:S01]  /*84b0*/  HADD2.F32 R53, -RZ, R4.reuse.H0_H0 ;  /* 0x20000004ff357230 */ /* 0x100fe20000004100 */
[----:B------:R-:W-:Y:S01]  /*84c0*/  F2FP.F16.E4M3.UNPACK_B R86, R86.H1 ;  /* 0x00000056ff56723e */ /* 0x000fe200030006ff */
[----:B------:R-:W-:Y:S01]  /*84d0*/  HADD2.F32 R54, -RZ, R4.H1_H1 ;  /* 0x30000004ff367230 */ /* 0x000fe20000004100 */
[----:B------:R-:W-:Y:S01]  /*84e0*/  F2FP.F16.E4M3.UNPACK_B R62, R87 ;  /* 0x00000057ff3e723e */ /* 0x000fe200020006ff */
[----:B------:R-:W1:Y:S01]  /*84f0*/  LDTM.x32 R4, tmem[UR4+0x40] ;  /* 0x00004004000479ee */ /* 0x000e6200082c0000 */
[----:B------:R-:W-:Y:S01]  /*8500*/  NOP ;  /* 0x0000000000007918 */ /* 0x000fe20000000000 */
[----:B------:R-:W-:Y:S01]  /*8510*/  IADD3 R112, PT, PT, R112, 0x120, RZ ;  /* 0x0000012070707810 */ /* 0x000fe20007ffe0ff */
[--C-:B------:R-:W-:Y:S01]  /*8520*/  HADD2.F32 R57, -RZ, R58.reuse.H0_H0 ;  /* 0x2000003aff397230 */ /* 0x100fe20000004100 */
[----:B------:R-:W-:Y:S01]  /*8530*/  F2FP.F16.E4M3.UNPACK_B R66, R88 ;  /* 0x00000058ff42723e */ /* 0x000fe200020006ff */
[----:B------:R-:W-:Y:S01]  /*8540*/  HADD2.F32 R58, -RZ, R58.H1_H1 ;  /* 0x3000003aff3a7230 */ /* 0x000fe20000004100 */
[----:B------:R-:W-:Y:S01]  /*8550*/  LOP3.LUT R112, R112, 0xfefffff8, RZ, 0xc0, !PT ;  /* 0xfefffff870707812 */ /* 0x000fe200078ec0ff */
[--C-:B------:R-:W-:Y:S01]  /*8560*/  HADD2.F32 R61, -RZ, R62.reuse.H0_H0 ;  /* 0x2000003eff3d7230 */ /* 0x100fe20000004100 */
[----:B------:R-:W-:Y:S01]  /*8570*/  F2FP.F16.E4M3.UNPACK_B R3, R89 ;  /* 0x00000059ff03723e */ /* 0x000fe200020006ff */
[----:B------:R-:W-:Y:S01]  /*8580*/  HADD2.F32 R62, -RZ, R62.H1_H1 ;  /* 0x3000003eff3e7230 */ /* 0x000fe20000004100 */
[----:B-1----:R1:W-:Y:S01]  /*8590*/  SYNCS.ARRIVE.TRANS64.RED.A1T0 RZ, [R112+URZ], RZ ;  /* 0x000000ff70ff79a7 */ /* 0x0023e200081004ff */
[--C-:B------:R-:W-:Y:S01]  /*85a0*/  HADD2.F32 R65, -RZ, R66.reuse.H0_H0 ;  /* 0x20000042ff417230 */ /* 0x100fe20000004100 */
[----:B------:R-:W-:Y:S01]  /*85b0*/  F2FP.F16.E4M3.UNPACK_B R0, R91 ;  /* 0x0000005bff00723e */ /* 0x000fe200020006ff */
[----:B------:R-:W-:Y:S01]  /*85c0*/  HADD2.F32 R66, -RZ, R66.H1_H1 ;  /* 0x30000042ff427230 */ /* 0x000fe20000004100 */
[----:B------:R-:W-:Y:S01]  /*85d0*/  F2FP.F16.E4M3.UNPACK_B R2, R90 ;  /* 0x0000005aff02723e */ /* 0x000fe200020006ff */
[--C-:B------:R-:W-:Y:S01]  /*85e0*/  HADD2.F32 R69, -RZ, R3.reuse.H0_H0 ;  /* 0x20000003ff457230 */ /* 0x100fe20000004100 */
[----:B------:R-:W-:Y:S01]  /*85f0*/  F2FP.F16.E4M3.UNPACK_B R87, R87.H1 ;  /* 0x00000057ff57723e */ /* 0x000fe200030006ff */
[--C-:B------:R-:W-:Y:S01]  /*8600*/  HADD2.F32 R77, -RZ, R0.reuse.H0_H0 ;  /* 0x20000000ff4d7230 */ /* 0x100fe20000004100 */
[----:B------:R-:W-:Y:S01]  /*8610*/  F2FP.F16.E4M3.UNPACK_B R88, R88.H1 ;  /* 0x00000058ff58723e */ /* 0x000fe200030006ff */
[----:B------:R-:W-:Y:S01]  /*8620*/  HADD2.F32 R78, -RZ, R0.H1_H1 ;  /* 0x30000000ff4e7230 */ /* 0x000fe20000004100 */
[----:B------:R-:W-:Y:S01]  /*8630*/  F2FP.F16.E4M3.UNPACK_B R89, R89.H1 ;  /* 0x00000059ff59723e */ /* 0x000fe200030006ff */
[----:B------:R-:W-:Y:S01]  /*8640*/  HADD2.F32 R70, -RZ, R3.H1_H1 ;  /* 0x30000003ff467230 */ /* 0x000fe20000004100 */
[----:B------:R-:W-:Y:S01]  /*8650*/  F2FP.F16.E4M3.UNPACK_B R90, R90.H1 ;  /* 0x0000005aff5a723e */ /* 0x000fe200030006ff */
[----:B------:R-:W-:Y:S02]  /*8660*/  HADD2.F32 R73, -RZ, R2.H0_H0 ;  /* 0x20000002ff497230 */ /* 0x000fe40000004100 */
[C---:B------:R-:W-:Y:S01]  /*8670*/  FMUL R4, R46.reuse, R4 ;  /* 0x000000042e047220 */ /* 0x040fe20000400000 */
[C---:B------:R-:W-:Y:S01]  /*8680*/  FMUL R5, R46.reuse, R5 ;  /* 0x000000052e057220 */ /* 0x040fe20000400000 */
[----:B------:R-:W-:Y:S02]  /*8690*/  HADD2.F32 R51, -RZ, R84.H0_H0 ;  /* 0x20000054ff337230 */ /* 0x000fe40000004100 */
[C---:B------:R-:W-:Y:S01]  /*86a0*/  FMUL R8, R46.reuse, R8 ;  /* 0x000000082e087220 */ /* 0x040fe20000400000 */
[C---:B------:R-:W-:Y:S01]  /*86b0*/  FFMA R4, R49.reuse, R47, R4 ;  /* 0x0000002f31047223 */ /* 0x040fe20000000004 */
[----:B------:R-:W-:Y:S01]  /*86c0*/  FFMA R5, R49, R50, R5 ;  /* 0x0000003231057223 */ /* 0x000fe20000000005 */
[C---:B------:R-:W-:Y:S01]  /*86d0*/  FMUL R9, R46.reuse, R9 ;  /* 0x000000092e097220 */ /* 0x040fe20000400000 */
[C---:B------:R-:W-:Y:S01]  /*86e0*/  FMUL R12, R46.reuse, R12 ;  /* 0x0000000c2e0c7220 */ /* 0x040fe20000400000 */
[C---:B------:R-:W-:Y:S01]  /*86f0*/  FMUL R13, R46.reuse, R13 ;  /* 0x0000000d2e0d7220 */ /* 0x040fe20000400000 */
[C---:B------:R-:W-:Y:S01]  /*8700*/  FMUL R16, R46.reuse, R16 ;  /* 0x000000102e107220 */ /* 0x040fe20000400000 */
[C---:B------:R-:W-:Y:S01]  /*8710*/  FMUL R17, R46.reuse, R17 ;  /* 0x000000112e117220 */ /* 0x040fe20000400000 */
[C---:B------:R-:W-:Y:S01]  /*8720*/  FMUL R20, R46.reuse, R20 ;  /* 0x000000142e147220 */ /* 0x040fe20000400000 */
[C---:B------:R-:W-:Y:S01]  /*8730*/  FMUL R21, R46.reuse, R21 ;  /* 0x000000152e157220 */ /* 0x040fe20000400000 */
[----:B------:R-:W-:Y:S02]  /*8740*/  HADD2.F32 R74, -RZ, R2.H1_H1 ;  /* 0x30000002ff4a7230 */ /* 0x000fe40000004100 */
[C---:B------:R-:W-:Y:S01]  /*8750*/  FMUL R0, R46.reuse, R24 ;  /* 0x000000182e007220 */ /* 0x040fe20000400000 */
[C---:B------:R-:W-:Y:S01]  /*8760*/  FMUL R2, R46.reuse, R25 ;  /* 0x000000192e027220 */ /* 0x040fe20000400000 */
[C---:B------:R-:W-:Y:S01]  /*8770*/  FMUL R24, R46.reuse, R28 ;  /* 0x0000001c2e187220 */ /* 0x040fe20000400000 */
[----:B------:R-:W-:Y:S01]  /*8780*/  FMUL R28, R46, R32 ;  /* 0x000000202e1c7220 */ /* 0x000fe20000400000 */
[----:B------:R-:W-:Y:S01]  /*8790*/  LOP3.LUT R32, R102, UR12, RZ, 0xfc, !PT ;  /* 0x0000000c66207c12 */ /* 0x000fe2000f8efcff */
[C---:B------:R-:W-:Y:S01]  /*87a0*/  FMUL R25, R46.reuse, R29 ;  /* 0x0000001d2e197220 */ /* 0x040fe20000400000 */
[----:B------:R-:W-:Y:S01]  /*87b0*/  FMUL R29, R46, R33 ;  /* 0x000000212e1d7220 */ /* 0x000fe20000400000 */
[----:B------:R-:W-:Y:S01]  /*87c0*/  HADD2.F32 R52, -RZ, R84.H1_H1 ;  /* 0x30000054ff347230 */ /* 0x000fe20000004100 */
[----:B------:R-:W-:Y:S01]  /*87d0*/  IADD3 R33, PT, PT, R32, UR49, RZ ;  /* 0x0000003120217c10 */ /* 0x000fe2000fffe0ff */
[C---:B------:R-:W-:Y:S01]  /*87e0*/  FMUL R6, R46.reuse, R6 ;  /* 0x000000062e067220 */ /* 0x040fe20000400000 */
[C---:B------:R-:W-:Y:S01]  /*87f0*/  FMUL R7, R46.reuse, R7 ;  /* 0x000000072e077220 */ /* 0x040fe20000400000 */
[--C-:B------:R-:W-:Y:S01]  /*8800*/  HADD2.F32 R55, -RZ, R85.reuse.H0_H0 ;  /* 0x20000055ff377230 */ /* 0x100fe20000004100 */
[----:B------:R-:W-:Y:S01]  /*8810*/  IADD3 R117, PT, PT, R117, R33, RZ ;  /* 0x0000002175757210 */ /* 0x000fe20007ffe0ff */
[C---:B------:R-:W-:Y:S01]  /*8820*/  FFMA R6, R49.reuse, R51, R6 ;  /* 0x0000003331067223 */ /* 0x040fe20000000006 */
[C---:B------:R-:W-:Y:S01]  /*8830*/  FFMA R7, R49.reuse, R52, R7 ;  /* 0x0000003431077223 */ /* 0x040fe20000000007 */
[C---:B------:R-:W-:Y:S01]  /*8840*/  FFMA R8, R49.reuse, R53, R8 ;  /* 0x0000003531087223 */ /* 0x040fe20000000008 */
[----:B------:R-:W-:Y:S01]  /*8850*/  FFMA R9, R49, R54, R9 ;  /* 0x0000003631097223 */ /* 0x000fe20000000009 */
[----:B------:R-:W-:Y:S02]  /*8860*/  HADD2.F32 R56, -RZ, R85.H1_H1 ;  /* 0x30000055ff387230 */ /* 0x000fe40000004100 */
[C---:B------:R-:W-:Y:S01]  /*8870*/  FMUL R10, R46.reuse, R10 ;  /* 0x0000000a2e0a7220 */ /* 0x040fe20000400000 */
[----:B------:R-:W-:Y:S01]  /*8880*/  F2FP.SATFINITE.E4M3.F32.PACK_AB_MERGE_C R6, R7, R6, RZ ;  /* 0x000000060706723e */ /* 0x000fe200048070ff */
[C---:B------:R-:W-:Y:S01]  /*8890*/  FMUL R11, R46.reuse, R11 ;  /* 0x0000000b2e0b7220 */ /* 0x040fe20000400000 */
[--C-:B------:R-:W-:Y:S02]  /*88a0*/  HADD2.F32 R59, -RZ, R86.reuse.H0_H0 ;  /* 0x20000056ff3b7230 */ /* 0x100fe40000004100 */
[----:B------:R-:W-:Y:S01]  /*88b0*/  FFMA R10, R49, R55, R10 ;  /* 0x00000037310a7223 */ /* 0x000fe2000000000a */
[----:B------:R-:W-:Y:S01]  /*88c0*/  F2FP.SATFINITE.E4M3.F32.PACK_AB_MERGE_C R4, R5, R4, R6 ;  /* 0x000000040504723e */ /* 0x000fe20004807006 */
        /* <DEDUP_REMOVED lines=12> */
[C---:B------:R-:W-:Y:S01]  /*8990*/  FFMA R17, R49.reuse, R62, R17 ;  /* 0x0000003e31117223 */ /* 0x040fe20000000011 */
[----:B------:R-:W-:Y:S02]  /*89a0*/  HADD2.F32 R64, -RZ, R87.H1_H1 ;  /* 0x30000057ff407230 */ /* 0x000fe40000004100 */
[C---:B------:R-:W-:Y:S01]  /*89b0*/  FMUL R18, R46.reuse, R18 ;  /* 0x000000122e127220 */ /* 0x040fe20000400000 */
[C---:B------:R-:W-:Y:S01]  /*89c0*/  FMUL R19, R46.reuse, R19 ;  /* 0x000000132e137220 */ /* 0x040fe20000400000 */
[--C-:B------:R-:W-:Y:S02]  /*89d0*/  HADD2.F32 R67, -RZ, R88.reuse.H0_H0 ;  /* 0x20000058ff437230 */ /* 0x100fe40000004100 */
[C---:B------:R-:W-:Y:S01]  /*89e0*/  FMUL R22, R46.reuse, R22 ;  /* 0x000000162e167220 */ /* 0x040fe20000400000 */
[C---:B------:R-:W-:Y:S01]  /*89f0*/  FFMA R18, R49.reuse, R63, R18 ;  /* 0x0000003f31127223 */ /* 0x040fe20000000012 */
[----:B------:R-:W-:Y:S02]  /*8a00*/  HADD2.F32 R68, -RZ, R88.H1_H1 ;  /* 0x30000058ff447230 */ /* 0x000fe40000004100 */
[C---:B------:R-:W-:Y:S01]  /*8a10*/  FFMA R19, R49.reuse, R64, R19 ;  /* 0x0000004031137223 */ /* 0x040fe20000000013 */
[C---:B------:R-:W-:Y:S01]  /*8a20*/  FMUL R23, R46.reuse, R23 ;  /* 0x000000172e177220 */ /* 0x040fe20000400000 */
[C---:B------:R-:W-:Y:S01]  /*8a30*/  FFMA R20, R49.reuse, R65, R20 ;  /* 0x0000004131147223 */ /* 0x040fe20000000014 */
[C---:B------:R-:W-:Y:S01]  /*8a40*/  FFMA R21, R49.reuse, R66, R21 ;  /* 0x0000004231157223 */ /* 0x040fe20000000015 */
[--C-:B------:R-:W-:Y:S02]  /*8a50*/  HADD2.F32 R71, -RZ, R89.reuse.H0_H0 ;  /* 0x20000059ff477230 */ /* 0x100fe40000004100 */
[C---:B------:R-:W-:Y:S01]  /*8a60*/  FFMA R22, R49.reuse, R67, R22 ;  /* 0x0000004331167223 */ /* 0x040fe20000000016 */
[----:B------:R-:W-:Y:S02]  /*8a70*/  HADD2.F32 R72, -RZ, R89.H1_H1 ;  /* 0x30000059ff487230 */ /* 0x000fe40000004100 */
[C---:B------:R-:W-:Y:S01]  /*8a80*/  FMUL R3, R46.reuse, R26 ;  /* 0x0000001a2e037220 */ /* 0x040fe20000400000 */
[C---:B------:R-:W-:Y:S01]  /*8a90*/  FFMA R23, R49.reuse, R68, R23 ;  /* 0x0000004431177223 */ /* 0x040fe20000000017 */
[C---:B------:R-:W-:Y:S01]  /*8aa0*/  FMUL R27, R46.reuse, R27 ;  /* 0x0000001b2e1b7220 */ /* 0x040fe20000400000 */
[C---:B------:R-:W-:Y:S01]  /*8ab0*/  FFMA R0, R49.reuse, R69, R0 ;  /* 0x0000004531007223 */ /* 0x040fe20000000000 */
[----:B------:R-:W-:Y:S01]  /*8ac0*/  F2FP.F16.E4M3.UNPACK_B R91, R91.H1 ;  /* 0x0000005bff5b723e */ /* 0x000fe200030006ff */
        /* <DEDUP_REMOVED lines=13> */
[----:B------:R-:W-:Y:S01]  /*8ba0*/  FFMA R31, R49, R76, R31 ;  /* 0x0000004c311f7223 */ /* 0x000fe2000000001f */
[----:B------:R-:W-:Y:S01]  /*8bb0*/  FMUL R35, R46, R35 ;  /* 0x000000232e237220 */ /* 0x000fe20000400000 */
[----:B------:R-:W-:Y:S01]  /*8bc0*/  F2FP.SATFINITE.E4M3.F32.PACK_AB_MERGE_C R14, R15, R14, RZ ;  /* 0x0000000e0f0e723e */ /* 0x000fe200048070ff */
[----:B------:R-:W-:Y:S01]  /*8bd0*/  FFMA R28, R49, R77, R28 ;  /* 0x0000004d311c7223 */ /* 0x000fe2000000001c */
[----:B------:R-:W-:Y:S01]  /*8be0*/  F2FP.SATFINITE.E4M3.F32.PACK_AB_MERGE_C R7, R19, R18, RZ ;  /* 0x000000121307723e */ /* 0x000fe200048070ff */
[C---:B------:R-:W-:Y:S01]  /*8bf0*/  FFMA R29, R49.reuse, R78, R29 ;  /* 0x0000004e311d7223 */ /* 0x040fe2000000001d */
[----:B------:R-:W-:Y:S01]  /*8c00*/  FFMA R30, R49, R79, R30 ;  /* 0x0000004f311e7223 */ /* 0x000fe2000000001e */
[----:B------:R-:W-:Y:S01]  /*8c10*/  F2FP.SATFINITE.E4M3.F32.PACK_AB_MERGE_C R22, R23, R22, RZ ;  /* 0x000000161716723e */ /* 0x000fe200048070ff */
[----:B------:R-:W-:Y:S01]  /*8c20*/  FFMA R35, R49, R80, R35 ;  /* 0x0000005031237223 */ /* 0x000fe20000000023 */
        /* <DEDUP_REMOVED lines=33> */
.L_x_141:
[----:B------:R-:W-:Y:S05]  /*8e40*/  BSYNC.RECONVERGENT B0 ;  /* 0x0000000000007941 */ /* 0x000fea0003800200 */
.L_x_140:
[----:B------:R-:W-:Y:S01]  /*8e50*/  IADD3 R48, PT, PT, R48, 0x1, RZ ;  /* 0x0000000130307810 */ /* 0x000fe20007ffe0ff */
[----:B------:R-:W-:Y:S04]  /*8e60*/  BSSY.RECONVERGENT B0, `(.L_x_142) ;  /* 0x0000003000007945 */ /* 0x000fe80003800200 */
[----:B------:R-:W-:Y:S05]  /*8e70*/  @P0 BRA `(.L_x_143) ;  /* 0x0000000000040947 */ /* 0x000fea0003800000 */
[----:B------:R-:W-:Y:S04]  /*8e80*/  DEPBAR.LE SB0, 0x1 ;  /* 0x000080400000791a */ /* 0x000fe80000000000 */
.L_x_143:
[----:B------:R-:W-:Y:S05]  /*8e90*/  BSYNC.RECONVERGENT B0 ;  /* 0x0000000000007941 */ /* 0x000fea0003800200 */
.L_x_142:
[----:B------:R-:W-:Y:S01]  /*8ea0*/  BAR.SYNC.DEFER_BLOCKING 0x1, 0x80 ;  /* 0x0042000000007b1d */ /* 0x000fe20000010000 */
[----:B------:R-:W-:Y:S01]  /*8eb0*/  ISETP.NE.AND P2, PT, R111, RZ, PT ;  /* 0x000000ff6f00720c */ /* 0x000fe20003f45270 */
[----:B------:R-:W-:Y:S01]  /*8ec0*/  UISETP.NE.AND UP0, UPT, UR54, 0x2, UPT ;  /* 0x000000023600788c */ /* 0x000fe2000bf05270 */
[----:B------:R-:W-:Y:S01]  /*8ed0*/  ISETP.NE.AND P0, PT, R113, 0x2, PT ;  /* 0x000000027100780c */ /* 0x000fe20003f05270 */
[----:B------:R-:W-:Y:S01]  /*8ee0*/  IMAD.IADD R15, R44, 0x1, R96 ;  /* 0x000000012c0f7824 */ /* 0x000fe200078e0260 */
[----:B------:R-:W-:Y:S01]  /*8ef0*/  ISETP.NE.AND P1, PT, R48, 0x4, PT ;  /* 0x000000043000780c */ /* 0x000fe20003f25270 */
[----:B------:R-:W-:Y:S01]  /*8f00*/  USEL UR54, UR54, URZ, UP0 ;  /* 0x000000ff36367287 */ /* 0x000fe20008000000 */
[----:B------:R-:W-:Y:S01]  /*8f10*/  SEL R2, RZ, 0x1, P0 ;  /* 0x00000001ff027807 */ /* 0x000fe20000000000 */
[----:B------:R-:W-:Y:S01]  /*8f20*/  IMAD.IADD R14, R45, 0x1, R97 ;  /* 0x000000012d0e7824 */ /* 0x000fe200078e0261 */
[----:B------:R-:W-:Y:S02]  /*8f30*/  SEL R0, RZ, 0x1, P1 ;  /* 0x00000001ff007807 */ /* 0x000fe40000800000 */
[----:B------:R-:W-:Y:S02]  /*8f40*/  LOP3.LUT R108, R108, R2, RZ, 0x3c, !PT ;  /* 0x000000026c6c7212 */ /* 0x000fe400078e3cff */
[----:B------:R-:W-:Y:S02]  /*8f50*/  LOP3.LUT R109, R109, R0, RZ, 0x3c, !PT ;  /* 0x000000006d6d7212 */ /* 0x000fe400078e3cff */
[----:B------:R-:W-:Y:S02]  /*8f60*/  @P2 R2UR UR36, R105 ;  /* 0x00000000692422ca */ /* 0x000fe400000e0000 */
[----:B------:R-:W-:Y:S02]  /*8f70*/  SEL R113, R113, RZ, P0 ;  /* 0x000000ff71717207 */ /* 0x000fe40000000000 */
[----:B------:R-:W-:Y:S01]  /*8f80*/  SEL R48, R48, RZ, P1 ;  /* 0x000000ff30307207 */ /* 0x000fe20000800000 */
[----:B------:R-:W-:Y:S10]  /*8f90*/  @P2 BRA `(.L_x_144) ;  /* 0xffffffc8000c2947 */ /* 0x000ff4000383ffff */
[----:B------:R-:W-:Y:S05]  /*8fa0*/  EXIT ;  /* 0x000000000000794d */ /* 0x000fea0003800000 */
.L_x_25:
[----:B--2---:R2:W4:Y:S02]  /*8fb0*/  SYNCS.PHASECHK.TRANS64.TRYWAIT P0, [R2+URZ+0x150], R3 ;  /* 0x00015003020075a7 */ /* 0x00452400080011ff */
[----:B----4-:R-:W-:Y:S05]  /*8fc0*/  @!P0 NANOSLEEP.SYNCS 0x989680 ;  /* 0x009896800000895d */ /* 0x010fea0003900000 */
[----:B------:R-:W4:Y:S02]  /*8fd0*/  @!P0 SYNCS.PHASECHK.TRANS64 P0, [R2+URZ+0x150], R3 ;  /* 0x00015003020085a7 */ /* 0x000f2400080010ff */
[----:B----4-:R-:W-:Y:S05]  /*8fe0*/  @!P0 BRA `(.L_x_25) ;  /* 0xfffffffc00f08947 */ /* 0x010fea000383ffff */
[----:B------:R-:W-:Y:S05]  /*8ff0*/  BRA `(.L_x_145) ;  /* 0xffffff8800347947 */ /* 0x000fea000383ffff */
.L_x_28:
[----:B------:R-:W-:Y:S07]  /*9000*/  MOV R2, UR33 ;  /* 0x0000002100027c02 */ /* 0x000fee0008000f00 */
.L_x_146:
[----:B-1----:R1:W2:Y:S02]  /*9010*/  SYNCS.PHASECHK.TRANS64.TRYWAIT P0, [R2+URZ+0x50], R4 ;  /* 0x00005004020075a7 */ /* 0x0022a400080011ff */
[----:B--2---:R-:W-:Y:S05]  /*9020*/  @!P0 NANOSLEEP.SYNCS 0x989680 ;  /* 0x009896800000895d */ /* 0x004fea0003900000 */
[----:B------:R-:W2:Y:S02]  /*9030*/  @!P0 SYNCS.PHASECHK.TRANS64 P0, [R2+URZ+0x50], R4 ;  /* 0x00005004020085a7 */ /* 0x000ea400080010ff */
[----:B--2---:R-:W-:Y:S05]  /*9040*/  @!P0 BRA `(.L_x_146) ;  /* 0xfffffffc00f08947 */ /* 0x004fea000383ffff */
[----:B------:R-:W-:Y:S05]  /*9050*/  BRA `(.L_x_27) ;  /* 0xffffff88009c7947 */ /* 0x000fea000383ffff */
.L_x_35:
[----:B-1----:R-:W-:Y:S07]  /*9060*/  MOV R2, UR17 ;  /* 0x0000001100027c02 */ /* 0x002fee0008000f00 */
.L_x_147:
[----:B-1----:R1:W2:Y:S02]  /*9070*/  SYNCS.PHASECHK.TRANS64.TRYWAIT P0, [R2+URZ+0x50], R4 ;  /* 0x00005004020075a7 */ /* 0x0022a400080011ff */
[----:B--2---:R-:W-:Y:S05]  /*9080*/  @!P0 NANOSLEEP.SYNCS 0x989680 ;  /* 0x009896800000895d */ /* 0x004fea0003900000 */
[----:B------:R-:W2:Y:S02]  /*9090*/  @!P0 SYNCS.PHASECHK.TRANS64 P0, [R2+URZ+0x50], R4 ;  /* 0x00005004020085a7 */ /* 0x000ea400080010ff */
[----:B--2---:R-:W-:Y:S05]  /*90a0*/  @!P0 BRA `(.L_x_147) ;  /* 0xfffffffc00f08947 */ /* 0x004fea000383ffff */
[----:B------:R-:W-:Y:S05]  /*90b0*/  BRA `(.L_x_34) ;  /* 0xffffff8c00587947 */ /* 0x000fea000383ffff */
.L_x_40:
[----:B-1----:R1:W2:Y:S02]  /*90c0*/  SYNCS.PHASECHK.TRANS64.TRYWAIT P0, [R2+URZ+0xe0], R3 ;  /* 0x0000e003020075a7 */ /* 0x0022a400080011ff */
[----:B--2---:R-:W-:Y:S05]  /*90d0*/  @!P0 NANOSLEEP.SYNCS 0x989680 ;  /* 0x009896800000895d */ /* 0x004fea0003900000 */
[----:B------:R-:W2:Y:S02]  /*90e0*/  @!P0 SYNCS.PHASECHK.TRANS64 P0, [R2+URZ+0xe0], R3 ;  /* 0x0000e003020085a7 */ /* 0x000ea400080010ff */
[----:B--2---:R-:W-:Y:S05]  /*90f0*/  @!P0 BRA `(.L_x_40) ;  /* 0xfffffffc00f08947 */ /* 0x004fea000383ffff */
[----:B------:R-:W-:Y:S05]  /*9100*/  BRA `(.L_x_148) ;  /* 0xffffff8c00fc7947 */ /* 0x000fea000383ffff */
.L_x_44:
[----:B---3--:R-:W-:-:S07]  /*9110*/  MOV R0, UR5 ;  /* 0x0000000500007c02 */ /* 0x008fce0008000f00 */
.L_x_149:
[----:B-1----:R1:W2:Y:S02]  /*9120*/  SYNCS.PHASECHK.TRANS64.TRYWAIT P0, [R0+URZ], R2 ;  /* 0x00000002000075a7 */ /* 0x0022a400080011ff */
[----:B--2---:R-:W-:Y:S05]  /*9130*/  @!P0 NANOSLEEP.SYNCS 0x989680 ;  /* 0x009896800000895d */ /* 0x004fea0003900000 */
[----:B------:R-:W2:Y:S02]  /*9140*/  @!P0 SYNCS.PHASECHK.TRANS64 P0, [R0+URZ], R2 ;  /* 0x00000002000085a7 */ /* 0x000ea400080010ff */
[----:B--2---:R-:W-:Y:S05]  /*9150*/  @!P0 BRA `(.L_x_149) ;  /* 0xfffffffc00f08947 */ /* 0x004fea000383ffff */
[----:B------:R-:W-:Y:S05]  /*9160*/  BRA `(.L_x_150) ;  /* 0xffffff94006c7947 */ /* 0x000fea000383ffff */
.L_x_45:
[----:B---3--:R-:W-:-:S07]  /*9170*/  MOV R0, UR5 ;  /* 0x0000000500007c02 */ /* 0x008fce0008000f00 */
.L_x_151:
[----:B-1----:R1:W2:Y:S02]  /*9180*/  SYNCS.PHASECHK.TRANS64.TRYWAIT P0, [R0+URZ], R3 ;  /* 0x00000003000075a7 */ /* 0x0022a400080011ff */
[----:B--2---:R-:W-:Y:S05]  /*9190*/  @!P0 NANOSLEEP.SYNCS 0x989680 ;  /* 0x009896800000895d */ /* 0x004fea0003900000 */
[----:B------:R-:W2:Y:S02]  /*91a0*/  @!P0 SYNCS.PHASECHK.TRANS64 P0, [R0+URZ], R3 ;  /* 0x00000003000085a7 */ /* 0x000ea400080010ff */
[----:B--2---:R-:W-:Y:S05]  /*91b0*/  @!P0 BRA `(.L_x_151) ;  /* 0xfffffffc00f08947 */ /* 0x004fea000383ffff */
[----:B------:R-:W-:Y:S05]  /*91c0*/  BRA `(.L_x_152) ;  /* 0xffffff9400787947 */ /* 0x000fea000383ffff */
.L_x_46:
[----:B---3--:R-:W-:-:S07]  /*91d0*/  MOV R0, UR5 ;  /* 0x0000000500007c02 */ /* 0x008fce0008000f00 */
.L_x_153:
[----:B-1----:R1:W2:Y:S02]  /*91e0*/  SYNCS.PHASECHK.TRANS64.TRYWAIT P0, [R0+URZ], R3 ;  /* 0x00000003000075a7 */ /* 0x0022a400080011ff */
[----:B--2---:R-:W-:Y:S05]  /*91f0*/  @!P0 NANOSLEEP.SYNCS 0x989680 ;  /* 0x009896800000895d */ /* 0x004fea0003900000 */
[----:B------:R-:W2:Y:S02]  /*9200*/  @!P0 SYNCS.PHASECHK.TRANS64 P0, [R0+URZ], R3 ;  /* 0x00000003000085a7 */ /* 0x000ea400080010ff */
[----:B--2---:R-:W-:Y:S05]  /*9210*/  @!P0 BRA `(.L_x_153) ;  /* 0xfffffffc00f08947 */ /* 0x004fea000383ffff */
[----:B------:R-:W-:Y:S05]  /*9220*/  BRA `(.L_x_154) ;  /* 0xffffff9400847947 */ /* 0x000fea000383ffff */
.L_x_47:
[----:B---3--:R-:W-:-:S07]  /*9230*/  MOV R0, UR5 ;  /* 0x0000000500007c02 */ /* 0x008fce0008000f00 */
.L_x_155:
[----:B-1----:R1:W2:Y:S02]  /*9240*/  SYNCS.PHASECHK.TRANS64.TRYWAIT P0, [R0+URZ], R3 ;  /* 0x00000003000075a7 */ /* 0x0022a400080011ff */
[----:B--2---:R-:W-:Y:S05]  /*9250*/  @!P0 NANOSLEEP.SYNCS 0x989680 ;  /* 0x009896800000895d */ /* 0x004fea0003900000 */
[----:B------:R-:W2:Y:S02]  /*9260*/  @!P0 SYNCS.PHASECHK.TRANS64 P0, [R0+URZ], R3 ;  /* 0x00000003000085a7 */ /* 0x000ea400080010ff */
[----:B--2---:R-:W-:Y:S05]  /*9270*/  @!P0 BRA `(.L_x_155) ;  /* 0xfffffffc00f08947 */ /* 0x004fea000383ffff */
[----:B------:R-:W-:Y:S05]  /*9280*/  BRA `(.L_x_156) ;  /* 0xffffff9400907947 */ /* 0x000fea000383ffff */
.L_x_48:
[----:B---3--:R-:W-:-:S07]  /*9290*/  MOV R0, UR5 ;  /* 0x0000000500007c02 */ /* 0x008fce0008000f00 */
.L_x_157:
[----:B-1----:R1:W2:Y:S02]  /*92a0*/  SYNCS.PHASECHK.TRANS64.TRYWAIT P0, [R0+URZ], R3 ;  /* 0x00000003000075a7 */ /* 0x0022a400080011ff */
[----:B--2---:R-:W-:Y:S05]  /*92b0*/  @!P0 NANOSLEEP.SYNCS 0x989680 ;  /* 0x009896800000895d */ /* 0x004fea0003900000 */
[----:B------:R-:W2:Y:S02]  /*92c0*/  @!P0 SYNCS.PHASECHK.TRANS64 P0, [R0+URZ], R3 ;  /* 0x00000003000085a7 */ /* 0x000ea400080010ff */
[----:B--2---:R-:W-:Y:S05]  /*92d0*/  @!P0 BRA `(.L_x_157) ;  /* 0xfffffffc00f08947 */ /* 0x004fea000383ffff */
[----:B------:R-:W-:Y:S05]  /*92e0*/  BRA `(.L_x_158) ;  /* 0xffffff94009c7947 */ /* 0x000fea000383ffff */
.L_x_49:
[----:B---3--:R-:W-:-:S07]  /*92f0*/  MOV R0, UR5 ;  /* 0x0000000500007c02 */ /* 0x008fce0008000f00 */
.L_x_159:
[----:B-1----:R1:W2:Y:S02]  /*9300*/  SYNCS.PHASECHK.TRANS64.TRYWAIT P0, [R0+URZ], R3 ;  /* 0x00000003000075a7 */ /* 0x0022a400080011ff */
[----:B--2---:R-:W-:Y:S05]  /*9310*/  @!P0 NANOSLEEP.SYNCS 0x989680 ;  /* 0x009896800000895d */ /* 0x004fea0003900000 */
[----:B------:R-:W2:Y:S02]  /*9320*/  @!P0 SYNCS.PHASECHK.TRANS64 P0, [R0+URZ], R3 ;  /* 0x00000003000085a7 */ /* 0x000ea400080010ff */
[----:B--2---:R-:W-:Y:S05]  /*9330*/  @!P0 BRA `(.L_x_159) ;  /* 0xfffffffc00f08947 */ /* 0x004fea000383ffff */
[----:B------:R-:W-:Y:S05]  /*9340*/  BRA `(.L_x_160) ;  /* 0xffffff9400a87947 */ /* 0x000fea000383ffff */
.L_x_50:
[----:B---3--:R-:W-:-:S07]  /*9350*/  MOV R0, UR5 ;  /* 0x0000000500007c02 */ /* 0x008fce0008000f00 */
.L_x_161:
[----:B-1----:R1:W2:Y:S02]  /*9360*/  SYNCS.PHASECHK.TRANS64.TRYWAIT P0, [R0+URZ], R3 ;  /* 0x00000003000075a7 */ /* 0x0022a400080011ff */
[----:B--2---:R-:W-:Y:S05]  /*9370*/  @!P0 NANOSLEEP.SYNCS 0x989680 ;  /* 0x009896800000895d */ /* 0x004fea0003900000 */
[----:B------:R-:W2:Y:S02]  /*9380*/  @!P0 SYNCS.PHASECHK.TRANS64 P0, [R0+URZ], R3 ;  /* 0x00000003000085a7 */ /* 0x000ea400080010ff */
[----:B--2---:R-:W-:Y:S05]  /*9390*/  @!P0 BRA `(.L_x_161) ;  /* 0xfffffffc00f08947 */ /* 0x004fea000383ffff */
[----:B------:R-:W-:Y:S05]  /*93a0*/  BRA `(.L_x_162) ;  /* 0xffffff9400b47947 */ /* 0x000fea000383ffff */
.L_x_51:
[----:B---3--:R-:W-:-:S07]  /*93b0*/  MOV R0, UR5 ;  /* 0x0000000500007c02 */ /* 0x008fce0008000f00 */
.L_x_163:
[----:B-1----:R1:W2:Y:S02]  /*93c0*/  SYNCS.PHASECHK.TRANS64.TRYWAIT P0, [R0+URZ], R3 ;  /* 0x00000003000075a7 */ /* 0x0022a400080011ff */
[----:B--2---:R-:W-:Y:S05]  /*93d0*/  @!P0 NANOSLEEP.SYNCS 0x989680 ;  /* 0x009896800000895d */ /* 0x004fea0003900000 */
[----:B------:R-:W2:Y:S02]  /*93e0*/  @!P0 SYNCS.PHASECHK.TRANS64 P0, [R0+URZ], R3 ;  /* 0x00000003000085a7 */ /* 0x000ea400080010ff */
[----:B--2---:R-:W-:Y:S05]  /*93f0*/  @!P0 BRA `(.L_x_163) ;  /* 0xfffffffc00f08947 */ /* 0x004fea000383ffff */
[----:B------:R-:W-:Y:S05]  /*9400*/  BRA `(.L_x_164) ;  /* 0xffffff9400c07947 */ /* 0x000fea000383ffff */
.L_x_52:
[----:B---3--:R-:W-:-:S07]  /*9410*/  MOV R0, UR5 ;  /* 0x0000000500007c02 */ /* 0x008fce0008000f00 */
.L_x_165:
[----:B-1----:R1:W2:Y:S02]  /*9420*/  SYNCS.PHASECHK.TRANS64.TRYWAIT P0, [R0+URZ], R3 ;  /* 0x00000003000075a7 */ /* 0x0022a400080011ff */
[----:B--2---:R-:W-:Y:S05]  /*9430*/  @!P0 NANOSLEEP.SYNCS 0x989680 ;  /* 0x009896800000895d */ /* 0x004fea0003900000 */
[----:B------:R-:W2:Y:S02]  /*9440*/  @!P0 SYNCS.PHASECHK.TRANS64 P0, [R0+URZ], R3 ;  /* 0x00000003000085a7 */ /* 0x000ea400080010ff */
[----:B--2---:R-:W-:Y:S05]  /*9450*/  @!P0 BRA `(.L_x_165) ;  /* 0xfffffffc00f08947 */ /* 0x004fea000383ffff */
[----:B------:R-:W-:Y:S05]  /*9460*/  BRA `(.L_x_166) ;  /* 0xffffff9400cc7947 */ /* 0x000fea000383ffff */
.L_x_55:
[----:B-1----:R1:W2:Y:S02]  /*9470*/  SYNCS.PHASECHK.TRANS64.TRYWAIT P0, [R0+URZ+0x140], R4 ;  /* 0x00014004000075a7 */ /* 0x0022a400080011ff */
[----:B--2---:R-:W-:Y:S05]  /*9480*/  @!P0 NANOSLEEP.SYNCS 0x989680 ;  /* 0x009896800000895d */ /* 0x004fea0003900000 */
[----:B------:R-:W2:Y:S02]  /*9490*/  @!P0 SYNCS.PHASECHK.TRANS64 P0, [R0+URZ+0x140], R4 ;  /* 0x00014004000085a7 */ /* 0x000ea400080010ff */
[----:B--2---:R-:W-:Y:S05]  /*94a0*/  @!P0 BRA `(.L_x_55) ;  /* 0xfffffffc00f08947 */ /* 0x004fea000383ffff */
[----:B------:R-:W-:Y:S05]  /*94b0*/  BRA `(.L_x_167) ;  /* 0xffffff98002c7947 */ /* 0x000fea000383ffff */
.L_x_56:
[----:B------:R-:W-:-:S07]  /*94c0*/  MOV R0, UR5 ;  /* 0x0000000500007c02 */ /* 0x000fce0008000f00 */
.L_x_168:
[----:B-1----:R1:W2:Y:S02]  /*94d0*/  SYNCS.PHASECHK.TRANS64.TRYWAIT P0, [R0+URZ+0xf0], R5 ;  /* 0x0000f005000075a7 */ /* 0x0022a400080011ff */
[----:B--2---:R-:W-:Y:S05]  /*94e0*/  @!P0 NANOSLEEP.SYNCS 0x989680 ;  /* 0x009896800000895d */ /* 0x004fea0003900000 */
[----:B------:R-:W2:Y:S02]  /*94f0*/  @!P0 SYNCS.PHASECHK.TRANS64 P0, [R0+URZ+0xf0], R5 ;  /* 0x0000f005000085a7 */ /* 0x000ea400080010ff */
[----:B--2---:R-:W-:Y:S05]  /*9500*/  @!P0 BRA `(.L_x_168) ;  /* 0xfffffffc00f08947 */ /* 0x004fea000383ffff */
[----:B------:R-:W-:Y:S05]  /*9510*/  BRA `(.L_x_169) ;  /* 0xffffff98003c7947 */ /* 0x000fea000383ffff */
.L_x_57:
[----:B-1----:R1:W2:Y:S02]  /*9520*/  SYNCS.PHASECHK.TRANS64.TRYWAIT P1, [R0+URZ+0xe0], R4 ;  /* 0x0000e004000075a7 */ /* 0x0022a400080211ff */
[----:B--2---:R-:W-:Y:S05]  /*9530*/  @!P1 NANOSLEEP.SYNCS 0x989680 ;  /* 0x009896800000995d */ /* 0x004fea0003900000 */
[----:B------:R-:W2:Y:S02]  /*9540*/  @!P1 SYNCS.PHASECHK.TRANS64 P1, [R0+URZ+0xe0], R4 ;  /* 0x0000e004000095a7 */ /* 0x000ea400080210ff */
[----:B--2---:R-:W-:Y:S05]  /*9550*/  @!P1 BRA `(.L_x_57) ;  /* 0xfffffffc00f09947 */ /* 0x004fea000383ffff */
[----:B------:R-:W-:Y:S05]  /*9560*/  BRA `(.L_x_170) ;  /* 0xffffff98006c7947 */ /* 0x000fea000383ffff */
.L_x_60:
[----:B------:R-:W-:-:S07]  /*9570*/  MOV R0, UR5 ;  /* 0x0000000500007c02 */ /* 0x000fce0008000f00 */
.L_x_171:
[----:B-1----:R1:W2:Y:S02]  /*9580*/  SYNCS.PHASECHK.TRANS64.TRYWAIT P0, [R0+URZ+0xf0], R2 ;  /* 0x0000f002000075a7 */ /* 0x0022a400080011ff */
[----:B--2---:R-:W-:Y:S05]  /*9590*/  @!P0 NANOSLEEP.SYNCS 0x989680 ;  /* 0x009896800000895d */ /* 0x004fea0003900000 */
[----:B------:R-:W2:Y:S02]  /*95a0*/  @!P0 SYNCS.PHASECHK.TRANS64 P0, [R0+URZ+0xf0], R2 ;  /* 0x0000f002000085a7 */ /* 0x000ea400080010ff */
[----:B--2---:R-:W-:Y:S05]  /*95b0*/  @!P0 BRA `(.L_x_171) ;  /* 0xfffffffc00f08947 */ /* 0x004fea000383ffff */
[----:B------:R-:W-:Y:S05]  /*95c0*/  BRA `(.L_x_59) ;  /* 0xffffff9800c07947 */ /* 0x000fea000383ffff */
.L_x_69:
[----:B-1----:R-:W-:-:S04]  /*95d0*/  MOV R4, UR4 ;  /* 0x0000000400047c02 */ /* 0x002fc80008000f00 */
[----:B------:R1:W2:Y:S03]  /*95e0*/  SYNCS.PHASECHK.TRANS64.TRYWAIT P0, [R4+URZ+0x8], R5 ;  /* 0x00000805040075a7 */ /* 0x0002a600080011ff */
[----:B--2---:R-:W-:Y:S05]  /*95f0*/  @!P0 NANOSLEEP.SYNCS 0x989680 ;  /* 0x009896800000895d */ /* 0x004fea0003900000 */
[----:B------:R-:W2:Y:S02]  /*9600*/  @!P0 SYNCS.PHASECHK.TRANS64 P0, [R4+URZ+0x8], R5 ;  /* 0x00000805040085a7 */ /* 0x000ea400080010ff */
[----:B--2---:R-:W-:Y:S05]  /*9610*/  @!P0 BRA `(.L_x_69) ;  /* 0xfffffffc00ec8947 */ /* 0x004fea000383ffff */
[----:B------:R-:W-:Y:S05]  /*9620*/  BRA `(.L_x_68) ;  /* 0xffffff9c00747947 */ /* 0x000fea000383ffff */
.L_x_71:
[----:B------:R-:W-:Y:S01]  /*9630*/  BSSY B0, `(.L_x_172) ;  /* 0x0000006000007945 */ /* 0x000fe20003800000 */
[----:B------:R-:W-:-:S07]  /*9640*/  MOV R15, 0xffffffff ;  /* 0xffffffff000f7802 */ /* 0x000fce0000000f00 */
[----:B-1---5:R-:W-:Y:S05]  /*9650*/  WARPSYNC.COLLECTIVE R15, `(.L_x_173) ;  /* 0x000000000f0c7348 */ /* 0x022fea0003c00000 */
[----:B------:R-:W-:Y:S02]  /*9660*/  ELECT P6, UR79, PT ;  /* 0x00000000004f782f */ /* 0x000fe400038c0000 */
[----:B------:R-:W-:Y:S01]  /*9670*/  MOV R14, UR79 ;  /* 0x0000004f000e7c02 */ /* 0x000fe20008000f00 */
[----:B-1---5:R-:W-:Y:S10]  /*9680*/  ENDCOLLECTIVE ;  /* 0x000000000000791b */ /* 0x022ff40003800000 */
.L_x_173:
[----:B------:R-:W-:Y:S05]  /*9690*/  BSYNC B0 ;  /* 0x0000000000007941 */ /* 0x000fea0003800000 */
.L_x_172:
[----:B------:R-:W-:Y:S05]  /*96a0*/  BRA `(.L_x_174) ;  /* 0xffffff9c00a47947 */ /* 0x000fea000383ffff */
.L_x_73:
[----:B-1----:R-:W-:-:S04]  /*96b0*/  MOV R2, UR4 ;  /* 0x0000000400027c02 */ /* 0x002fc80008000f00 */
[----:B------:R1:W2:Y:S03]  /*96c0*/  SYNCS.PHASECHK.TRANS64.TRYWAIT P0, [R2+URZ+0x8], R3 ;  /* 0x00000803020075a7 */ /* 0x0002a600080011ff */
[----:B--2---:R-:W-:Y:S05]  /*96d0*/  @!P0 NANOSLEEP.SYNCS 0x989680 ;  /* 0x009896800000895d */ /* 0x004fea0003900000 */
[----:B------:R-:W2:Y:S02]  /*96e0*/  @!P0 SYNCS.PHASECHK.TRANS64 P0, [R2+URZ+0x8], R3 ;  /* 0x00000803020085a7 */ /* 0x000ea400080010ff */
[----:B--2---:R-:W-:Y:S05]  /*96f0*/  @!P0 BRA `(.L_x_73) ;  /* 0xfffffffc00ec8947 */ /* 0x004fea000383ffff */
[----:B------:R-:W-:Y:S05]  /*9700*/  BRA `(.L_x_72) ;  /* 0xffffff9c00a87947 */ /* 0x000fea000383ffff */
.L_x_74:
[----:B-1----:R1:W2:Y:S02]  /*9710*/  SYNCS.PHASECHK.TRANS64.TRYWAIT P0, [R0+URZ+0xe0], R4 ;  /* 0x0000e004000075a7 */ /* 0x0022a400080011ff */
[----:B--2---:R-:W-:Y:S05]  /*9720*/  @!P0 NANOSLEEP.SYNCS 0x989680 ;  /* 0x009896800000895d */ /* 0x004fea0003900000 */
[----:B------:R-:W2:Y:S02]  /*9730*/  @!P0 SYNCS.PHASECHK.TRANS64 P0, [R0+URZ+0xe0], R4 ;  /* 0x0000e004000085a7 */ /* 0x000ea400080010ff */
[----:B--2---:R-:W-:Y:S05]  /*9740*/  @!P0 BRA `(.L_x_74) ;  /* 0xfffffffc00f08947 */ /* 0x004fea000383ffff */
[----:B------:R-:W-:Y:S05]  /*9750*/  BRA `(.L_x_175) ;  /* 0xffffffa000947947 */ /* 0x000fea000383ffff */
.L_x_76:
[----:B------:R-:W-:-:S07]  /*9760*/  MOV R0, UR19 ;  /* 0x0000001300007c02 */ /* 0x000fce0008000f00 */
.L_x_176:
[----:B-1----:R1:W2:Y:S02]  /*9770*/  SYNCS.PHASECHK.TRANS64.TRYWAIT P0, [R0+URZ+0x120], R4 ;  /* 0x00012004000075a7 */ /* 0x0022a400080011ff */
[----:B--2---:R-:W-:Y:S05]  /*9780*/  @!P0 NANOSLEEP.SYNCS 0x989680 ;  /* 0x009896800000895d */ /* 0x004fea0003900000 */
[----:B------:R-:W2:Y:S02]  /*9790*/  @!P0 SYNCS.PHASECHK.TRANS64 P0, [R0+URZ+0x120], R4 ;  /* 0x00012004000085a7 */ /* 0x000ea400080010ff */
[----:B--2---:R-:W-:Y:S05]  /*97a0*/  @!P0 BRA `(.L_x_176) ;  /* 0xfffffffc00f08947 */ /* 0x004fea000383ffff */
[----:B------:R-:W-:Y:S05]  /*97b0*/  BRA `(.L_x_177) ;  /* 0xffffffa000e07947 */ /* 0x000fea000383ffff */
.L_x_79:
[----:B------:R-:W-:Y:S07]  /*97c0*/  MOV R0, UR7 ;  /* 0x0000000700007c02 */ /* 0x000fee0008000f00 */
.L_x_178:
[----:B-1----:R1:W2:Y:S02]  /*97d0*/  SYNCS.PHASECHK.TRANS64.TRYWAIT P0, [R0+URZ], R4 ;  /* 0x00000004000075a7 */ /* 0x0022a400080011ff */
[----:B--2---:R-:W-:Y:S05]  /*97e0*/  @!P0 NANOSLEEP.SYNCS 0x989680 ;  /* 0x009896800000895d */ /* 0x004fea0003900000 */
[----:B------:R-:W2:Y:S02]  /*97f0*/  @!P0 SYNCS.PHASECHK.TRANS64 P0, [R0+URZ], R4 ;  /* 0x00000004000085a7 */ /* 0x000ea400080010ff */
[----:B--2---:R-:W-:Y:S05]  /*9800*/  @!P0 BRA `(.L_x_178) ;  /* 0xfffffffc00f08947 */ /* 0x004fea000383ffff */
[----:B------:R-:W-:Y:S05]  /*9810*/  BRA `(.L_x_78) ;  /* 0xffffffa000f47947 */ /* 0x000fea000383ffff */
.L_x_83:
[----:B-1----:R-:W-:-:S07]  /*9820*/  MOV R0, UR6 ;  /* 0x0000000600007c02 */ /* 0x002fce0008000f00 */
.L_x_179:
[----:B-1----:R1:W2:Y:S02]  /*9830*/  SYNCS.PHASECHK.TRANS64.TRYWAIT P0, [R0+URZ], R2 ;  /* 0x00000002000075a7 */ /* 0x0022a400080011ff */
[----:B--2---:R-:W-:Y:S05]  /*9840*/  @!P0 NANOSLEEP.SYNCS 0x989680 ;  /* 0x009896800000895d */ /* 0x004fea0003900000 */
[----:B------:R-:W2:Y:S02]  /*9850*/  @!P0 SYNCS.PHASECHK.TRANS64 P0, [R0+URZ], R2 ;  /* 0x00000002000085a7 */ /* 0x000ea400080010ff */
[----:B--2---:R-:W-:Y:S05]  /*9860*/  @!P0 BRA `(.L_x_179) ;  /* 0xfffffffc00f08947 */ /* 0x004fea000383ffff */
[----:B------:R-:W-:Y:S05]  /*9870*/  BRA `(.L_x_180) ;  /* 0xffffffa400e87947 */ /* 0x000fea000383ffff */
.L_x_84:
[----:B------:R-:W-:-:S07]  /*9880*/  MOV R0, UR6 ;  /* 0x0000000600007c02 */ /* 0x000fce0008000f00 */
.L_x_181:
[----:B-1----:R1:W2:Y:S02]  /*9890*/  SYNCS.PHASECHK.TRANS64.TRYWAIT P0, [R0+URZ], R3 ;  /* 0x00000003000075a7 */ /* 0x0022a400080011ff */
[----:B--2---:R-:W-:Y:S05]  /*98a0*/  @!P0 NANOSLEEP.SYNCS 0x989680 ;  /* 0x009896800000895d */ /* 0x004fea0003900000 */
[----:B------:R-:W2:Y:S02]  /*98b0*/  @!P0 SYNCS.PHASECHK.TRANS64 P0, [R0+URZ], R3 ;  /* 0x00000003000085a7 */ /* 0x000ea400080010ff */
[----:B--2---:R-:W-:Y:S05]  /*98c0*/  @!P0 BRA `(.L_x_181) ;  /* 0xfffffffc00f08947 */ /* 0x004fea000383ffff */
[----:B------:R-:W-:Y:S05]  /*98d0*/  BRA `(.L_x_182) ;  /* 0xffffffa400f47947 */ /* 0x000fea000383ffff */
.L_x_85:
[----:B------:R-:W-:-:S07]  /*98e0*/  MOV R0, UR6 ;  /* 0x0000000600007c02 */ /* 0x000fce0008000f00 */
.L_x_183:
[----:B-1----:R1:W2:Y:S02]  /*98f0*/  SYNCS.PHASECHK.TRANS64.TRYWAIT P0, [R0+URZ], R3 ;  /* 0x00000003000075a7 */ /* 0x0022a400080011ff */
[----:B--2---:R-:W-:Y:S05]  /*9900*/  @!P0 NANOSLEEP.SYNCS 0x989680 ;  /* 0x009896800000895d */ /* 0x004fea0003900000 */
[----:B------:R-:W2:Y:S02]  /*9910*/  @!P0 SYNCS.PHASECHK.TRANS64 P0, [R0+URZ], R3 ;  /* 0x00000003000085a7 */ /* 0x000ea400080010ff */
[----:B--2---:R-:W-:Y:S05]  /*9920*/  @!P0 BRA `(.L_x_183) ;  /* 0xfffffffc00f08947 */ /* 0x004fea000383ffff */
[----:B------:R-:W-:Y:S05]  /*9930*/  BRA `(.L_x_184) ;  /* 0xffffffa800007947 */ /* 0x000fea000383ffff */
.L_x_88:
[----:B------:R-:W-:-:S07]  /*9940*/  MOV R0, UR11 ;  /* 0x0000000b00007c02 */ /* 0x000fce0008000f00 */
.L_x_185:
[----:B-1----:R1:W2:Y:S02]  /*9950*/  SYNCS.PHASECHK.TRANS64.TRYWAIT P1, [R0+URZ+0x160], R2 ;  /* 0x00016002000075a7 */ /* 0x0022a400080211ff */
[----:B--2---:R-:W-:Y:S05]  /*9960*/  @!P1 NANOSLEEP.SYNCS 0x989680 ;  /* 0x009896800000995d */ /* 0x004fea0003900000 */
[----:B------:R-:W2:Y:S02]  /*9970*/  @!P1 SYNCS.PHASECHK.TRANS64 P1, [R0+URZ+0x160], R2 ;  /* 0x00016002000095a7 */ /* 0x000ea400080210ff */
[----:B--2---:R-:W-:Y:S05]  /*9980*/  @!P1 BRA `(.L_x_185) ;  /* 0xfffffffc00f09947 */ /* 0x004fea000383ffff */
[----:B------:R-:W-:Y:S05]  /*9990*/  BRA `(.L_x_186) ;  /* 0xffffffa8004c7947 */ /* 0x000fea000383ffff */
.L_x_93:
[----:B--2---:R2:W4:Y:S02]  /*99a0*/  SYNCS.PHASECHK.TRANS64.TRYWAIT P0, [R0+URZ+0xe0], R2 ;  /* 0x0000e002000075a7 */ /* 0x00452400080011ff */
[----:B----4-:R-:W-:Y:S05]  /*99b0*/  @!P0 NANOSLEEP.SYNCS 0x989680 ;  /* 0x009896800000895d */ /* 0x010fea0003900000 */
[----:B------:R-:W4:Y:S02]  /*99c0*/  @!P0 SYNCS.PHASECHK.TRANS64 P0, [R0+URZ+0xe0], R2 ;  /* 0x0000e002000085a7 */ /* 0x000f2400080010ff */
[----:B----4-:R-:W-:Y:S05]  /*99d0*/  @!P0 BRA `(.L_x_93) ;  /* 0xfffffffc00f08947 */ /* 0x010fea000383ffff */
[----:B------:R-:W-:Y:S05]  /*99e0*/  BRA `(.L_x_187) ;  /* 0xffffffac005c7947 */ /* 0x000fea000383ffff */
.L_x_96:
[----:B------:R-:W-:Y:S07]  /*99f0*/  MOV R0, UR7 ;  /* 0x0000000700007c02 */ /* 0x000fee0008000f00 */
.L_x_188:
[----:B--2---:R2:W4:Y:S02]  /*9a00*/  SYNCS.PHASECHK.TRANS64.TRYWAIT P0, [R0+URZ+0xd8], R2 ;  /* 0x0000d802000075a7 */ /* 0x00452400080011ff */
[----:B----4-:R-:W-:Y:S05]  /*9a10*/  @!P0 NANOSLEEP.SYNCS 0x989680 ;  /* 0x009896800000895d */ /* 0x010fea0003900000 */
[----:B------:R-:W4:Y:S02]  /*9a20*/  @!P0 SYNCS.PHASECHK.TRANS64 P0, [R0+URZ+0xd8], R2 ;  /* 0x0000d802000085a7 */ /* 0x000f2400080010ff */
[----:B----4-:R-:W-:Y:S05]  /*9a30*/  @!P0 BRA `(.L_x_188) ;  /* 0xfffffffc00f08947 */ /* 0x010fea000383ffff */
[----:B------:R-:W-:Y:S05]  /*9a40*/  BRA `(.L_x_95) ;  /* 0xffffffb0003c7947 */ /* 0x000fea000383ffff */
.L_x_99:
[----:B------:R-:W-:Y:S07]  /*9a50*/  MOV R0, UR7 ;  /* 0x0000000700007c02 */ /* 0x000fee0008000f00 */
.L_x_189:
[----:B-1----:R1:W2:Y:S02]  /*9a60*/  SYNCS.PHASECHK.TRANS64.TRYWAIT P0, [R0+URZ+0xb8], R14 ;  /* 0x0000b80e000075a7 */ /* 0x0022a400080011ff */
[----:B--2---:R-:W-:Y:S05]  /*9a70*/  @!P0 NANOSLEEP.SYNCS 0x989680 ;  /* 0x009896800000895d */ /* 0x004fea0003900000 */
[----:B------:R-:W2:Y:S02]  /*9a80*/  @!P0 SYNCS.PHASECHK.TRANS64 P0, [R0+URZ+0xb8], R14 ;  /* 0x0000b80e000085a7 */ /* 0x000ea400080010ff */
[----:B--2---:R-:W-:Y:S05]  /*9a90*/  @!P0 BRA `(.L_x_189) ;  /* 0xfffffffc00f08947 */ /* 0x004fea000383ffff */
[----:B------:R-:W-:Y:S05]  /*9aa0*/  BRA `(.L_x_190) ;  /* 0xffffffb000b47947 */ /* 0x000fea000383ffff */
.L_x_100:
[----:B------:R-:W-:Y:S07]  /*9ab0*/  MOV R0, UR7 ;  /* 0x0000000700007c02 */ /* 0x000fee0008000f00 */
.L_x_191:
[----:B-1----:R1:W2:Y:S02]  /*9ac0*/  SYNCS.PHASECHK.TRANS64.TRYWAIT P0, [R0+URZ+0xc0], R14 ;  /* 0x0000c00e000075a7 */ /* 0x0022a400080011ff */
[----:B--2---:R-:W-:Y:S05]  /*9ad0*/  @!P0 NANOSLEEP.SYNCS 0x989680 ;  /* 0x009896800000895d */ /* 0x004fea0003900000 */
[----:B------:R-:W2:Y:S02]  /*9ae0*/  @!P0 SYNCS.PHASECHK.TRANS64 P0, [R0+URZ+0xc0], R14 ;  /* 0x0000c00e000085a7 */ /* 0x000ea400080010ff */
[----:B--2---:R-:W-:Y:S05]  /*9af0*/  @!P0 BRA `(.L_x_191) ;  /* 0xfffffffc00f08947 */ /* 0x004fea000383ffff */
[----:B------:R-:W-:Y:S05]  /*9b00*/  BRA `(.L_x_192) ;  /* 0xffffffb400087947 */ /* 0x000fea000383ffff */
.L_x_101:
[----:B------:R-:W-:Y:S07]  /*9b10*/  MOV R0, UR7 ;  /* 0x0000000700007c02 */ /* 0x000fee0008000f00 */
.L_x_193:
[----:B-1----:R1:W2:Y:S02]  /*9b20*/  SYNCS.PHASECHK.TRANS64.TRYWAIT P0, [R0+URZ+0xc8], R14 ;  /* 0x0000c80e000075a7 */ /* 0x0022a400080011ff */
[----:B--2---:R-:W-:Y:S05]  /*9b30*/  @!P0 NANOSLEEP.SYNCS 0x989680 ;  /* 0x009896800000895d */ /* 0x004fea0003900000 */
[----:B------:R-:W2:Y:S02]  /*9b40*/  @!P0 SYNCS.PHASECHK.TRANS64 P0, [R0+URZ+0xc8], R14 ;  /* 0x0000c80e000085a7 */ /* 0x000ea400080010ff */
[----:B--2---:R-:W-:Y:S05]  /*9b50*/  @!P0 BRA `(.L_x_193) ;  /* 0xfffffffc00f08947 */ /* 0x004fea000383ffff */
[----:B------:R-:W-:Y:S05]  /*9b60*/  BRA `(.L_x_194) ;  /* 0xffffffb400a87947 */ /* 0x000fea000383ffff */
.L_x_103:
[----:B------:R-:W-:-:S07]  /*9b70*/  MOV R0, UR7 ;  /* 0x0000000700007c02 */ /* 0x000fce0008000f00 */
.L_x_195:
[----:B-1----:R1:W4:Y:S02]  /*9b80*/  SYNCS.PHASECHK.TRANS64.TRYWAIT P0, [R0+URZ+0xb8], R2 ;  /* 0x0000b802000075a7 */ /* 0x00232400080011ff */
[----:B----4-:R-:W-:Y:S05]  /*9b90*/  @!P0 NANOSLEEP.SYNCS 0x989680 ;  /* 0x009896800000895d */ /* 0x010fea0003900000 */
[----:B------:R-:W4:Y:S02]  /*9ba0*/  @!P0 SYNCS.PHASECHK.TRANS64 P0, [R0+URZ+0xb8], R2 ;  /* 0x0000b802000085a7 */ /* 0x000f2400080010ff */
[----:B----4-:R-:W-:Y:S05]  /*9bb0*/  @!P0 BRA `(.L_x_195) ;  /* 0xfffffffc00f08947 */ /* 0x010fea000383ffff */
[----:B------:R-:W-:Y:S05]  /*9bc0*/  BRA `(.L_x_196) ;  /* 0xffffffb800307947 */ /* 0x000fea000383ffff */
.L_x_104:
[----:B-1----:R-:W-:-:S07]  /*9bd0*/  MOV R0, UR7 ;  /* 0x0000000700007c02 */ /* 0x002fce0008000f00 */
.L_x_197:
[----:B-1----:R1:W4:Y:S02]  /*9be0*/  SYNCS.PHASECHK.TRANS64.TRYWAIT P0, [R0+URZ+0xc0], R2 ;  /* 0x0000c002000075a7 */ /* 0x00232400080011ff */
[----:B----4-:R-:W-:Y:S05]  /*9bf0*/  @!P0 NANOSLEEP.SYNCS 0x989680 ;  /* 0x009896800000895d */ /* 0x010fea0003900000 */
[----:B------:R-:W4:Y:S02]  /*9c00*/  @!P0 SYNCS.PHASECHK.TRANS64 P0, [R0+URZ+0xc0], R2 ;  /* 0x0000c002000085a7 */ /* 0x000f2400080010ff */
[----:B----4-:R-:W-:Y:S05]  /*9c10*/  @!P0 BRA `(.L_x_197) ;  /* 0xfffffffc00f08947 */ /* 0x010fea000383ffff */
[----:B------:R-:W-:Y:S05]  /*9c20*/  BRA `(.L_x_198) ;  /* 0xffffffb800207947 */ /* 0x000fea000383ffff */
.L_x_106:
[----:B--2---:R2:W4:Y:S02]  /*9c30*/  SYNCS.PHASECHK.TRANS64.TRYWAIT P0, [R0+URZ+0xe0], R2 ;  /* 0x0000e002000075a7 */ /* 0x00452400080011ff */
[----:B----4-:R-:W-:Y:S05]  /*9c40*/  @!P0 NANOSLEEP.SYNCS 0x989680 ;  /* 0x009896800000895d */ /* 0x010fea0003900000 */
[----:B------:R-:W4:Y:S02]  /*9c50*/  @!P0 SYNCS.PHASECHK.TRANS64 P0, [R0+URZ+0xe0], R2 ;  /* 0x0000e002000085a7 */ /* 0x000f2400080010ff */
[----:B----4-:R-:W-:Y:S05]  /*9c60*/  @!P0 BRA `(.L_x_106) ;  /* 0xfffffffc00f08947 */ /* 0x010fea000383ffff */
[----:B------:R-:W-:Y:S05]  /*9c70*/  BRA `(.L_x_199) ;  /* 0xffffffb800e87947 */ /* 0x000fea000383ffff */
.L_x_116:
[----:B-1----:R1:W2:Y:S02]  /*9c80*/  SYNCS.PHASECHK.TRANS64.TRYWAIT P1, [R3+URZ+0xa0], R0 ;  /* 0x0000a000030075a7 */ /* 0x0022a400080211ff */
[----:B--2---:R-:W-:Y:S05]  /*9c90*/  @!P1 NANOSLEEP.SYNCS 0x989680 ;  /* 0x009896800000995d */ /* 0x004fea0003900000 */
[----:B------:R-:W2:Y:S02]  /*9ca0*/  @!P1 SYNCS.PHASECHK.TRANS64 P1, [R3+URZ+0xa0], R0 ;  /* 0x0000a000030095a7 */ /* 0x000ea400080210ff */
[----:B--2---:R-:W-:Y:S05]  /*9cb0*/  @!P1 BRA `(.L_x_116) ;  /* 0xfffffffc00f09947 */ /* 0x004fea000383ffff */
[----:B------:R-:W-:Y:S05]  /*9cc0*/  BRA `(.L_x_115) ;  /* 0xffffffc400f47947 */ /* 0x000fea000383ffff */
.L_x_118:
[----:B-1----:R1:W2:Y:S02]  /*9cd0*/  SYNCS.PHASECHK.TRANS64.TRYWAIT P0, [R112+URZ+0x100], R4 ;  /* 0x00010004700075a7 */ /* 0x0022a400080011ff */
[----:B--2---:R-:W-:Y:S05]  /*9ce0*/  @!P0 NANOSLEEP.SYNCS 0x989680 ;  /* 0x009896800000895d */ /* 0x004fea0003900000 */
[----:B------:R-:W2:Y:S02]  /*9cf0*/  @!P0 SYNCS.PHASECHK.TRANS64 P0, [R112+URZ+0x100], R4 ;  /* 0x00010004700085a7 */ /* 0x000ea400080010ff */
[----:B--2---:R-:W-:Y:S05]  /*9d00*/  @!P0 BRA `(.L_x_118) ;  /* 0xfffffffc00f08947 */ /* 0x004fea000383ffff */
[----:B------:R-:W-:Y:S05]  /*9d10*/  BRA `(.L_x_117) ;  /* 0xffffffc800487947 */ /* 0x000fea000383ffff */
.L_x_128:
[----:B-1----:R1:W2:Y:S02]  /*9d20*/  SYNCS.PHASECHK.TRANS64.TRYWAIT P0, [R3+URZ+0xa0], R2 ;  /* 0x0000a002030075a7 */ /* 0x0022a400080011ff */
[----:B--2---:R-:W-:Y:S05]  /*9d30*/  @!P0 NANOSLEEP.SYNCS 0x989680 ;  /* 0x009896800000895d */ /* 0x004fea0003900000 */
[----:B------:R-:W2:Y:S02]  /*9d40*/  @!P0 SYNCS.PHASECHK.TRANS64 P0, [R3+URZ+0xa0], R2 ;  /* 0x0000a002030085a7 */ /* 0x000ea400080010ff */
[----:B--2---:R-:W-:Y:S05]  /*9d50*/  @!P0 BRA `(.L_x_128) ;  /* 0xfffffffc00f08947 */ /* 0x004fea000383ffff */
[----:B------:R-:W-:Y:S05]  /*9d60*/  BRA `(.L_x_127) ;  /* 0xffffffd400687947 */ /* 0x000fea000383ffff */
.L_x_138:
[----:B-1----:R1:W2:Y:S02]  /*9d70*/  SYNCS.PHASECHK.TRANS64.TRYWAIT P0, [R2+URZ+0xa0], R4 ;  /* 0x0000a004020075a7 */ /* 0x0022a400080011ff */
[----:B--2---:R-:W-:Y:S05]  /*9d80*/  @!P0 NANOSLEEP.SYNCS 0x989680 ;  /* 0x009896800000895d */ /* 0x004fea0003900000 */
[----:B------:R-:W2:Y:S02]  /*9d90*/  @!P0 SYNCS.PHASECHK.TRANS64 P0, [R2+URZ+0xa0], R4 ;  /* 0x0000a004020085a7 */ /* 0x000ea400080010ff */
[----:B--2---:R-:W-:Y:S05]  /*9da0*/  @!P0 BRA `(.L_x_138) ;  /* 0xfffffffc00f08947 */ /* 0x004fea000383ffff */
[----:B------:R-:W-:Y:S05]  /*9db0*/  BRA `(.L_x_137) ;  /* 0xffffffe000e47947 */ /* 0x000fea000383ffff */
        .weak           $__internal_0_$__cuda_sm10x_tcgen05_guardrail_trap_col_being_dealloced_not_returned_by_alloc
        .type           $__internal_0_$__cuda_sm10x_tcgen05_guardrail_trap_col_being_dealloced_not_returned_by_alloc,@function
        .size           $__internal_0_$__cuda_sm10x_tcgen05_guardrail_trap_col_being_dealloced_not_returned_by_alloc,($__internal_1_$__cuda_sm10x_tcgen05_guardrail_trap_phase_invalid_during_alloc - $__internal_0_$__cuda_sm10x_tcgen05_guardrail_trap_col_being_dealloced_not_returned_by_alloc)
$__internal_0_$__cuda_sm10x_tcgen05_guardrail_trap_col_being_dealloced_not_returned_by_alloc:
[----:B------:R-:W-:Y:S05]  /*9dc0*/  BPT.TRAP 0x1 ;  /* 0x000000040000795c */ /* 0x000fea0000300000 */
[----:B------:R-:W-:-:S04]  /*9dd0*/  HFMA2 R3, -RZ, RZ, 0, 0 ;  /* 0x00000000ff037431 */ /* 0x000fc800000001ff */
[----:B------:R-:W-:Y:S05]  /*9de0*/  RET.REL.NODEC R2 `(_ZN7cutlass13device_kernelINS_4gemm6kernel13GemmUniversalIN4cute5tupleIJiiiiEEENS1_10collective13CollectiveMmaINS1_35MainloopSm100TmaUmmaWarpSpecializedILi10ELi2ELi4ENS5_IJNS4_1CILi2EEENSA_ILi1EEESC_EEEEENS5_IJNSA_ILi128EEENSA_ILi192EEESF_EEENS_12float_e4m3_tENS5_IJlSC_lEEESI_SJ_NS4_8TiledMMAINS4_8MMA_AtomIJNS4_10MMA_TraitsINS4_25SM100_MMA_F8F6F4_2x1SM_SSEJSI_SI_fSF_SG_NS4_17integral_constantINS4_4UMMA5MajorELSQ_0EEESR_NSO_INSP_7ScaleInELSS_0EEEST_EEEEEENS4_6LayoutINS5_IJSC_SC_SC_EEENS5_IJNSA_ILi0EEESY_SY_EEEEENS5_IJNS4_10UnderscoreES11_S11_EEEEENS4_18SM100_TMA_2SM_LOADENS4_14ComposedLayoutINS4_7SwizzleILi3ELi4ELi3EEENS4_18smem_ptr_flag_bitsILi8EEENSW_INS5_IJNSA_ILi8EEESF_EEENS5_IJSF_SC_EEEEEEEvNS4_8identityES14_S1E_vS1F_EENS_8epilogue10collective18CollectiveEpilogueINS1H_23Sm100TmaWarpSpecializedILi3ELi2ELi32ELb0ELb0EEEJNS5_IJNSA_ILi64EEESG_SF_EEENS5_IJNSW_IS1M_SC_EENSW_INS5_IJNSA_ILi32EEESB_EEENS5_IJSC_NSA_ILi96EEEEEEEEEEESI_SJ_SI_SJ_NS1H_6fusion15FusionCallbacksIS1L_NS1V_17LinearCombinationISI_fSI_fLNS_15FloatRoundStyleE2EEES1N_S1U_JEEENS4_5SM1004TMEM4LOAD26SM100_TMEM_LOAD_32dp32b32xENS4_13SM90_TMA_LOADENS15_INS16_ILi1ELi4ELi3EEES19_NSW_INS5_IJS1A_S1P_EEENS5_IJS1P_SC_EEEEEEENS4_39AutoVectorizingCopyWithAssumedAlignmentILi128EEENS4_14SM90_TMA_STOREES2A_S2C_S2C_EEEvvEEEEvNT_6ParamsE) ;  /* 0xffffff6002847950 */ /* 0x000fea0003c3ffff */
        .weak           $__internal_1_$__cuda_sm10x_tcgen05_guardrail_trap_phase_invalid_during_alloc
        .type           $__internal_1_$__cuda_sm10x_tcgen05_guardrail_trap_phase_invalid_during_alloc,@function
        .size           $__internal_1_$__cuda_sm10x_tcgen05_guardrail_trap_phase_invalid_during_alloc,($__internal_2_$__cuda_sm10x_tcgen05_guardrail_trap_unallocated_columns_being_dealloced - $__internal_1_$__cuda_sm10x_tcgen05_guardrail_trap_phase_invalid_during_alloc)
$__internal_1_$__cuda_sm10x_tcgen05_guardrail_trap_phase_invalid_during_alloc:
[----:B------:R-:W-:Y:S05]  /*9df0*/  BPT.TRAP 0x1 ;  /* 0x000000040000795c */ /* 0x000fea0000300000 */
[----:B------:R-:W-:-:S04]  /*9e00*/  MOV R3, 0x0 ;  /* 0x0000000000037802 */ /* 0x000fc80000000f00 */
[----:B------:R-:W-:Y:S05]  /*9e10*/  RET.REL.NODEC R2 `(_ZN7cutlass13device_kernelINS_4gemm6kernel13GemmUniversalIN4cute5tupleIJiiiiEEENS1_10collective13CollectiveMmaINS1_35MainloopSm100TmaUmmaWarpSpecializedILi10ELi2ELi4ENS5_IJNS4_1CILi2EEENSA_ILi1EEESC_EEEEENS5_IJNSA_ILi128EEENSA_ILi192EEESF_EEENS_12float_e4m3_tENS5_IJlSC_lEEESI_SJ_NS4_8TiledMMAINS4_8MMA_AtomIJNS4_10MMA_TraitsINS4_25SM100_MMA_F8F6F4_2x1SM_SSEJSI_SI_fSF_SG_NS4_17integral_constantINS4_4UMMA5MajorELSQ_0EEESR_NSO_INSP_7ScaleInELSS_0EEEST_EEEEEENS4_6LayoutINS5_IJSC_SC_SC_EEENS5_IJNSA_ILi0EEESY_SY_EEEEENS5_IJNS4_10UnderscoreES11_S11_EEEEENS4_18SM100_TMA_2SM_LOADENS4_14ComposedLayoutINS4_7SwizzleILi3ELi4ELi3EEENS4_18smem_ptr_flag_bitsILi8EEENSW_INS5_IJNSA_ILi8EEESF_EEENS5_IJSF_SC_EEEEEEEvNS4_8identityES14_S1E_vS1F_EENS_8epilogue10collective18CollectiveEpilogueINS1H_23Sm100TmaWarpSpecializedILi3ELi2ELi32ELb0ELb0EEEJNS5_IJNSA_ILi64EEESG_SF_EEENS5_IJNSW_IS1M_SC_EENSW_INS5_IJNSA_ILi32EEESB_EEENS5_IJSC_NSA_ILi96EEEEEEEEEEESI_SJ_SI_SJ_NS1H_6fusion15FusionCallbacksIS1L_NS1V_17LinearCombinationISI_fSI_fLNS_15FloatRoundStyleE2EEES1N_S1U_JEEENS4_5SM1004TMEM4LOAD26SM100_TMEM_LOAD_32dp32b32xENS4_13SM90_TMA_LOADENS15_INS16_ILi1ELi4ELi3EEES19_NSW_INS5_IJS1A_S1P_EEENS5_IJS1P_SC_EEEEEEENS4_39AutoVectorizingCopyWithAssumedAlignmentILi128EEENS4_14SM90_TMA_STOREES2A_S2C_S2C_EEEvvEEEEvNT_6ParamsE) ;  /* 0xffffff6002787950 */ /* 0x000fea0003c3ffff */
        .weak           $__internal_2_$__cuda_sm10x_tcgen05_guardrail_trap_unallocated_columns_being_dealloced
        .type           $__internal_2_$__cuda_sm10x_tcgen05_guardrail_trap_unallocated_columns_being_dealloced,@function
        .size           $__internal_2_$__cuda_sm10x_tcgen05_guardrail_trap_unallocated_columns_being_dealloced,(.L_x_201 - $__internal_2_$__cuda_sm10x_tcgen05_guardrail_trap_unallocated_columns_being_dealloced)
$__internal_2_$__cuda_sm10x_tcgen05_guardrail_trap_unallocated_columns_being_dealloced:
[----:B------:R-:W-:Y:S05]  /*9e20*/  BPT.TRAP 0x1 ;  /* 0x000000040000795c */ /* 0x000fea0000300000 */
[----:B------:R-:W-:-:S04]  /*9e30*/  HFMA2 R3, -RZ, RZ, 0, 0 ;  /* 0x00000000ff037431 */ /* 0x000fc800000001ff */
[----:B------:R-:W-:Y:S05]  /*9e40*/  RET.REL.NODEC R2 `(_ZN7cutlass13device_kernelINS_4gemm6kernel13GemmUniversalIN4cute5tupleIJiiiiEEENS1_10collective13CollectiveMmaINS1_35MainloopSm100TmaUmmaWarpSpecializedILi10ELi2ELi4ENS5_IJNS4_1CILi2EEENSA_ILi1EEESC_EEEEENS5_IJNSA_ILi128EEENSA_ILi192EEESF_EEENS_12float_e4m3_tENS5_IJlSC_lEEESI_SJ_NS4_8TiledMMAINS4_8MMA_AtomIJNS4_10MMA_TraitsINS4_25SM100_MMA_F8F6F4_2x1SM_SSEJSI_SI_fSF_SG_NS4_17integral_constantINS4_4UMMA5MajorELSQ_0EEESR_NSO_INSP_7ScaleInELSS_0EEEST_EEEEEENS4_6LayoutINS5_IJSC_SC_SC_EEENS5_IJNSA_ILi0EEESY_SY_EEEEENS5_IJNS4_10UnderscoreES11_S11_EEEEENS4_18SM100_TMA_2SM_LOADENS4_14ComposedLayoutINS4_7SwizzleILi3ELi4ELi3EEENS4_18smem_ptr_flag_bitsILi8EEENSW_INS5_IJNSA_ILi8EEESF_EEENS5_IJSF_SC_EEEEEEEvNS4_8identityES14_S1E_vS1F_EENS_8epilogue10collective18CollectiveEpilogueINS1H_23Sm100TmaWarpSpecializedILi3ELi2ELi32ELb0ELb0EEEJNS5_IJNSA_ILi64EEESG_SF_EEENS5_IJNSW_IS1M_SC_EENSW_INS5_IJNSA_ILi32EEESB_EEENS5_IJSC_NSA_ILi96EEEEEEEEEEESI_SJ_SI_SJ_NS1H_6fusion15FusionCallbacksIS1L_NS1V_17LinearCombinationISI_fSI_fLNS_15FloatRoundStyleE2EEES1N_S1U_JEEENS4_5SM1004TMEM4LOAD26SM100_TMEM_LOAD_32dp32b32xENS4_13SM90_TMA_LOADENS15_INS16_ILi1ELi4ELi3EEES19_NSW_INS5_IJS1A_S1P_EEENS5_IJS1P_SC_EEEEEEENS4_39AutoVectorizingCopyWithAssumedAlignmentILi128EEENS4_14SM90_TMA_STOREES2A_S2C_S2C_EEEvvEEEEvNT_6ParamsE) ;  /* 0xffffff60026c7950 */ /* 0x000fea0003c3ffff */
.L_x_200:
[----:B------:R-:W-:-:S00]  /*9e50*/  BRA `(.L_x_200) ;  /* 0xfffffffc00fc7947 */ /* 0x000fc0000383ffff */
[----:B------:R-:W-:-:S00]  /*9e60*/  NOP ;  /* 0x0000000000007918 */ /* 0x000fc00000000000 */
        /* <DEDUP_REMOVED lines=9> */
.L_x_201:


//--------------------- .nv.global.init           --------------------------
	.section	.nv.global.init,"aw",@progbits
.nv.global.init:
	.type		$str$27,@object
	.size		$str$27,($str$28 - $str$27)
$str$27:
        /*0000*/ 	.byte	0x28, 0x61, 0x64, 0x64, 0x72, 0x65, 0x73, 0x73, 0x20, 0x26, 0x20, 0x6d, 0x61, 0x73, 0x6b, 0x29
        /*0010*/ 	.byte	0x20, 0x3d, 0x3d, 0x20, 0x30, 0x00
	.type		$str$28,@object
	.size		$str$28,($str$26 - $str$28)
$str$28:
        /*0016*/ 	.byte	0x2f, 0x74, 0x6d, 0x70, 0x2f, 0x63, 0x75, 0x74, 0x6c, 0x61, 0x73, 0x73, 0x5f, 0x73, 0x77, 0x65
        /*0026*/ 	.byte	0x65, 0x70, 0x5f, 0x73, 0x72, 0x63, 0x2f, 0x69, 0x6e, 0x63, 0x6c, 0x75, 0x64, 0x65, 0x2f, 0x63
        /*0036*/ 	.byte	0x75, 0x74, 0x65, 0x2f, 0x70, 0x6f, 0x69, 0x6e, 0x74, 0x65, 0x72, 0x5f, 0x66, 0x6c, 0x61, 0x67
        /*0046*/ 	.byte	0x67, 0x65, 0x64, 0x2e, 0x68, 0x70, 0x70, 0x00
	.type		$str$26,@object
	.size		$str$26,($str$25 - $str$26)
$str$26:
        /*004e*/ 	.byte	0x2f, 0x74, 0x6d, 0x70, 0x2f, 0x63, 0x75, 0x74, 0x6c, 0x61, 0x73, 0x73, 0x5f, 0x73, 0x77, 0x65
        /*005e*/ 	.byte	0x65, 0x70, 0x5f, 0x73, 0x72, 0x63, 0x2f, 0x69, 0x6e, 0x63, 0x6c, 0x75, 0x64, 0x65, 0x2f, 0x63
        /*006e*/ 	.byte	0x75, 0x74, 0x65, 0x2f, 0x61, 0x74, 0x6f, 0x6d, 0x2f, 0x63, 0x6f, 0x70, 0x79, 0x5f, 0x74, 0x72
        /*007e*/ 	.byte	0x61, 0x69, 0x74, 0x73, 0x5f, 0x73, 0x6d, 0x31, 0x30, 0x30, 0x2e, 0x68, 0x70, 0x70, 0x00
	.type		$str$25,@object
	.size		$str$25,(__unnamed_1 - $str$25)
$str$25:
        /*008d*/ 	.byte	0x28, 0x28, 0x75, 0x69, 0x6e, 0x74, 0x33, 0x32, 0x5f, 0x74, 0x28, 0x74, 0x68, 0x72, 0x65, 0x61
        /*009d*/ 	.byte	0x64, 0x49, 0x64, 0x78, 0x2e, 0x78, 0x29, 0x20, 0x2f, 0x20, 0x33, 0x32, 0x29, 0x20, 0x25, 0x20
        /*00ad*/ 	.byte	0x34, 0x29, 0x20, 0x3d, 0x3d, 0x20, 0x28, 0x28, 0x28, 0x74, 0x6d, 0x65, 0x6d, 0x5f, 0x61, 0x64
        /*00bd*/ 	.byte	0x64, 0x72, 0x20, 0x3e, 0x3e, 0x20, 0x31, 0x36, 0x29, 0x20, 0x2f, 0x20, 0x33, 0x32, 0x29, 0x20
        /*00cd*/ 	.byte	0x25, 0x20, 0x34, 0x29, 0x00
	.type		__unnamed_1,@object
	.size		__unnamed_1,(__unnamed_2 - __unnamed_1)
__unnamed_1:
        /*00d2*/ 	.byte	0x61, 0x75, 0x74, 0x6f, 0x20, 0x63, 0x75, 0x74, 0x65, 0x3a, 0x3a, 0x61, 0x73, 0x5f, 0x70, 0x6f
        /* <DEDUP_REMOVED lines=24> */
        /*0262*/ 	.byte	0x3a, 0x3a, 0x43, 0x3c, 0x34, 0x30, 0x39, 0x36, 0x3e, 0x3e, 0x3e, 0x3e, 0x5d, 0x00
	.type		__unnamed_2,@object
	.size		__unnamed_2,(__unnamed_3 - __unnamed_2)
__unnamed_2:
        /* <DEDUP_REMOVED lines=26> */
	.type		__unnamed_3,@object
	.size		__unnamed_3,(.L_3 - __unnamed_3)
__unnamed_3:
        /* <DEDUP_REMOVED lines=40> */
        /*068e*/ 	.byte	0x74, 0x65, 0x3a, 0x3a, 0x43, 0x3c, 0x30, 0x3e, 0x3e, 0x3e, 0x3e, 0x5d, 0x00
.L_3:


//--------------------- .nv.shared._ZN7cutlass13device_kernelINS_4gemm6kernel13GemmUniversalIN4cute5tupleIJiiiiEEENS1_10collective13CollectiveMmaINS1_35MainloopSm100TmaUmmaWarpSpecializedILi10ELi2ELi4ENS5_IJNS4_1CILi2EEENSA_ILi1EEESC_EEEEENS5_IJNSA_ILi128EEENSA_ILi192EEESF_EEENS_12float_e4m3_tENS5_IJlSC_lEEESI_SJ_NS4_8TiledMMAINS4_8MMA_AtomIJNS4_10MMA_TraitsINS4_25SM100_MMA_F8F6F4_2x1SM_SSEJSI_SI_fSF_SG_NS4_17integral_constantINS4_4UMMA5MajorELSQ_0EEESR_NSO_INSP_7ScaleInELSS_0EEEST_EEEEEENS4_6LayoutINS5_IJSC_SC_SC_EEENS5_IJNSA_ILi0EEESY_SY_EEEEENS5_IJNS4_10UnderscoreES11_S11_EEEEENS4_18SM100_TMA_2SM_LOADENS4_14ComposedLayoutINS4_7SwizzleILi3ELi4ELi3EEENS4_18smem_ptr_flag_bitsILi8EEENSW_INS5_IJNSA_ILi8EEESF_EEENS5_IJSF_SC_EEEEEEEvNS4_8identityES14_S1E_vS1F_EENS_8epilogue10collective18CollectiveEpilogueINS1H_23Sm100TmaWarpSpecializedILi3ELi2ELi32ELb0ELb0EEEJNS5_IJNSA_ILi64EEESG_SF_EEENS5_IJNSW_IS1M_SC_EENSW_INS5_IJNSA_ILi32EEESB_EEENS5_IJSC_NSA_ILi96EEEEEEEEEEESI_SJ_SI_SJ_NS1H_6fusion15FusionCallbacksIS1L_NS1V_17LinearCombinationISI_fSI_fLNS_15FloatRoundStyleE2EEES1N_S1U_JEEENS4_5SM1004TMEM4LOAD26SM100_TMEM_LOAD_32dp32b32xENS4_13SM90_TMA_LOADENS15_INS16_ILi1ELi4ELi3EEES19_NSW_INS5_IJS1A_S1P_EEENS5_IJS1P_SC_EEEEEEENS4_39AutoVectorizingCopyWithAssumedAlignmentILi128EEENS4_14SM90_TMA_STOREES2A_S2C_S2C_EEEvvEEEEvNT_6ParamsE --------------------------
	.section	.nv.shared._ZN7cutlass13device_kernelINS_4gemm6kernel13GemmUniversalIN4cute5tupleIJiiiiEEENS1_10collective13CollectiveMmaINS1_35MainloopSm100TmaUmmaWarpSpecializedILi10ELi2ELi4ENS5_IJNS4_1CILi2EEENSA_ILi1EEESC_EEEEENS5_IJNSA_ILi128EEENSA_ILi192EEESF_EEENS_12float_e4m3_tENS5_IJlSC_lEEESI_SJ_NS4_8TiledMMAINS4_8MMA_AtomIJNS4_10MMA_TraitsINS4_25SM100_MMA_F8F6F4_2x1SM_SSEJSI_SI_fSF_SG_NS4_17integral_constantINS4_4UMMA5MajorELSQ_0EEESR_NSO_INSP_7ScaleInELSS_0EEEST_EEEEEENS4_6LayoutINS5_IJSC_SC_SC_EEENS5_IJNSA_ILi0EEESY_SY_EEEEENS5_IJNS4_10UnderscoreES11_S11_EEEEENS4_18SM100_TMA_2SM_LOADENS4_14ComposedLayoutINS4_7SwizzleILi3ELi4ELi3EEENS4_18smem_ptr_flag_bitsILi8EEENSW_INS5_IJNSA_ILi8EEESF_EEENS5_IJSF_SC_EEEEEEEvNS4_8identityES14_S1E_vS1F_EENS_8epilogue10collective18CollectiveEpilogueINS1H_23Sm100TmaWarpSpecializedILi3ELi2ELi32ELb0ELb0EEEJNS5_IJNSA_ILi64EEESG_SF_EEENS5_IJNSW_IS1M_SC_EENSW_INS5_IJNSA_ILi32EEESB_EEENS5_IJSC_NSA_ILi96EEEEEEEEEEESI_SJ_SI_SJ_NS1H_6fusion15FusionCallbacksIS1L_NS1V_17LinearCombinationISI_fSI_fLNS_15FloatRoundStyleE2EEES1N_S1U_JEEENS4_5SM1004TMEM4LOAD26SM100_TMEM_LOAD_32dp32b32xENS4_13SM90_TMA_LOADENS15_INS16_ILi1ELi4ELi3EEES19_NSW_INS5_IJS1A_S1P_EEENS5_IJS1P_SC_EEEEEEENS4_39AutoVectorizingCopyWithAssumedAlignmentILi128EEENS4_14SM90_TMA_STOREES2A_S2C_S2C_EEEvvEEEEvNT_6ParamsE,"aw",@nobits
	.sectionflags	@""
	.align	16
	.zero		1024


//--------------------- .nv.shared.reserved.0     --------------------------
	.section	.nv.shared.reserved.0,"aw",@nobits
	.weak		__nv_reservedSMEM_offset_0_alias
	.size		__nv_reservedSMEM_offset_0_alias, 0, 64
	.other		__nv_reservedSMEM_offset_0_alias,@"STO_CUDA_RESERVED_SHARED STV_DEFAULT"
__nv_reservedSMEM_offset_0_alias:
	.zero		0
.nv.shared.reserved.0:
	.zero		64
	.weak		__nv_reservedSMEM_tcgen05_partition
	.type		__nv_reservedSMEM_tcgen05_partition,@object
	.size		__nv_reservedSMEM_tcgen05_partition,(.L_0 - __nv_reservedSMEM_tcgen05_partition)
__nv_reservedSMEM_tcgen05_partition:
	.zero		32
.L_0:


//--------------------- .nv.global                --------------------------
	.section	.nv.global,"aw",@nobits
.nv.global:
	.type		_ZN40_INTERNAL_60ff4c18_4_k_cu_503d078f_227134cute1_E,@object
	.size		_ZN40_INTERNAL_60ff4c18_4_k_cu_503d078f_227134cute1_E,(_ZN40_INTERNAL_60ff4c18_4_k_cu_503d078f_227134cuda3std3__45__cpo6cbeginE - _ZN40_INTERNAL_60ff4c18_4_k_cu_503d078f_227134cute1_E)
_ZN40_INTERNAL_60ff4c18_4_k_cu_503d078f_227134cute1_E:
	.zero		1
	.type		_ZN40_INTERNAL_60ff4c18_4_k_cu_503d078f_227134cuda3std3__45__cpo6cbeginE,@object
	.size		_ZN40_INTERNAL_60ff4c18_4_k_cu_503d078f_227134cuda3std3__45__cpo6cbeginE,(_ZN40_INTERNAL_60ff4c18_4_k_cu_503d078f_227134cuda3std3__48in_placeE - _ZN40_INTERNAL_60ff4c18_4_k_cu_503d078f_227134cuda3std3__45__cpo6cbeginE)
_ZN40_INTERNAL_60ff4c18_4_k_cu_503d078f_227134cuda3std3__45__cpo6cbeginE:
	.zero		1
	.type		_ZN40_INTERNAL_60ff4c18_4_k_cu_503d078f_227134cuda3std3__48in_placeE,@object
	.size		_ZN40_INTERNAL_60ff4c18_4_k_cu_503d078f_227134cuda3std3__48in_placeE,(_ZN40_INTERNAL_60ff4c18_4_k_cu_503d078f_227134cuda3std6ranges3__45__cpo9iter_moveE - _ZN40_INTERNAL_60ff4c18_4_k_cu_503d078f_227134cuda3std3__48in_placeE)
_ZN40_INTERNAL_60ff4c18_4_k_cu_503d078f_227134cuda3std3__48in_placeE:
	.zero		1
	.type		_ZN40_INTERNAL_60ff4c18_4_k_cu_503d078f_227134cuda3std6ranges3__45__cpo9iter_moveE,@object
	.size		_ZN40_INTERNAL_60ff4c18_4_k_cu_503d078f_227134cuda3std6ranges3__45__cpo9iter_moveE,(_ZN40_INTERNAL_60ff4c18_4_k_cu_503d078f_227134cuda3std3__45__cpo5beginE - _ZN40_INTERNAL_60ff4c18_4_k_cu_503d078f_227134cuda3std6ranges3__45__cpo9iter_moveE)
_ZN40_INTERNAL_60ff4c18_4_k_cu_503d078f_227134cuda3std6ranges3__45__cpo9iter_moveE:
	.zero		1
	.type		_ZN40_INTERNAL_60ff4c18_4_k_cu_503d078f_227134cuda3std3__45__cpo5beginE,@object
	.size		_ZN40_INTERNAL_60ff4c18_4_k_cu_503d078f_227134cuda3std3__45__cpo5beginE,(_ZN40_INTERNAL_60ff4c18_4_k_cu_503d078f_227134cuda3std3__442_GLOBAL__N__60ff4c18_4_k_cu_503d078f_227136ignoreE - _ZN40_INTERNAL_60ff4c18_4_k_cu_503d078f_227134cuda3std3__45__cpo5beginE)
_ZN40_INTERNAL_60ff4c18_4_k_cu_503d078f_227134cuda3std3__45__cpo5beginE:
	.zero		1
	.type		_ZN40_INTERNAL_60ff4c18_4_k_cu_503d078f_227134cuda3std3__442_GLOBAL__N__60ff4c18_4_k_cu_503d078f_227136ignoreE,@object
	.size		_ZN40_INTERNAL_60ff4c18_4_k_cu_503d078f_227134cuda3std3__442_GLOBAL__N__60ff4c18_4_k_cu_503d078f_227136ignoreE,(_ZN40_INTERNAL_60ff4c18_4_k_cu_503d078f_227134cute7productE - _ZN40_INTERNAL_60ff4c18_4_k_cu_503d078f_227134cuda3std3__442_GLOBAL__N__60ff4c18_4_k_cu_503d078f_227136ignoreE)
_ZN40_INTERNAL_60ff4c18_4_k_cu_503d078f_227134cuda3std3__442_GLOBAL__N__60ff4c18_4_k_cu_503d078f_227136ignoreE:
	.zero		1
	.type		_ZN40_INTERNAL_60ff4c18_4_k_cu_503d078f_227134cute7productE,@object
	.size		_ZN40_INTERNAL_60ff4c18_4_k_cu_503d078f_227134cute7productE,(_ZN40_INTERNAL_60ff4c18_4_k_cu_503d078f_227134cuda3std3__45__cpo3endE - _ZN40_INTERNAL_60ff4c18_4_k_cu_503d078f_227134cute7productE)
_ZN40_INTERNAL_60ff4c18_4_k_cu_503d078f_227134cute7productE:
	.zero		1
	.type		_ZN40_INTERNAL_60ff4c18_4_k_cu_503d078f_227134cuda3std3__45__cpo3endE,@object
	.size		_ZN40_INTERNAL_60ff4c18_4_k_cu_503d078f_227134cuda3std3__45__cpo3endE,(_ZN40_INTERNAL_60ff4c18_4_k_cu_503d078f_227134cuda3std3__419piecewise_constructE - _ZN40_INTERNAL_60ff4c18_4_k_cu_503d078f_227134cuda3std3__45__cpo3endE)
_ZN40_INTERNAL_60ff4c18_4_k_cu_503d078f_227134cuda3std3__45__cpo3endE:
	.zero		1
	.type		_ZN40_INTERNAL_60ff4c18_4_k_cu_503d078f_227134cuda3std3__419piecewise_constructE,@object
	.size		_ZN40_INTERNAL_60ff4c18_4_k_cu_503d078f_227134cuda3std3__419piecewise_constructE,(_ZN40_INTERNAL_60ff4c18_4_k_cu_503d078f_227134cuda3std3__45__cpo4cendE - _ZN40_INTERNAL_60ff4c18_4_k_cu_503d078f_227134cuda3std3__419piecewise_constructE)
_ZN40_INTERNAL_60ff4c18_4_k_cu_503d078f_227134cuda3std3__419piecewise_constructE:
	.zero		1
	.type		_ZN40_INTERNAL_60ff4c18_4_k_cu_503d078f_227134cuda3std3__45__cpo4cendE,@object
	.size		_ZN40_INTERNAL_60ff4c18_4_k_cu_503d078f_227134cuda3std3__45__cpo4cendE,(_ZN40_INTERNAL_60ff4c18_4_k_cu_503d078f_227134cuda3std6ranges3__45__cpo4swapE - _ZN40_INTERNAL_60ff4c18_4_k_cu_503d078f_227134cuda3std3__45__cpo4cendE)
_ZN40_INTERNAL_60ff4c18_4_k_cu_503d078f_227134cuda3std3__45__cpo4cendE:
	.zero		1
	.type		_ZN40_INTERNAL_60ff4c18_4_k_cu_503d078f_227134cuda3std6ranges3__45__cpo4swapE,@object
	.size		_ZN40_INTERNAL_60ff4c18_4_k_cu_503d078f_227134cuda3std6ranges3__45__cpo4swapE,(.L_11 - _ZN40_INTERNAL_60ff4c18_4_k_cu_503d078f_227134cuda3std6ranges3__45__cpo4swapE)
_ZN40_INTERNAL_60ff4c18_4_k_cu_503d078f_227134cuda3std6ranges3__45__cpo4swapE:
	.zero		1
.L_11:


//--------------------- .nv.constant0._ZN7cutlass13device_kernelINS_4gemm6kernel13GemmUniversalIN4cute5tupleIJiiiiEEENS1_10collective13CollectiveMmaINS1_35MainloopSm100TmaUmmaWarpSpecializedILi10ELi2ELi4ENS5_IJNS4_1CILi2EEENSA_ILi1EEESC_EEEEENS5_IJNSA_ILi128EEENSA_ILi192EEESF_EEENS_12float_e4m3_tENS5_IJlSC_lEEESI_SJ_NS4_8TiledMMAINS4_8MMA_AtomIJNS4_10MMA_TraitsINS4_25SM100_MMA_F8F6F4_2x1SM_SSEJSI_SI_fSF_SG_NS4_17integral_constantINS4_4UMMA5MajorELSQ_0EEESR_NSO_INSP_7ScaleInELSS_0EEEST_EEEEEENS4_6LayoutINS5_IJSC_SC_SC_EEENS5_IJNSA_ILi0EEESY_SY_EEEEENS5_IJNS4_10UnderscoreES11_S11_EEEEENS4_18SM100_TMA_2SM_LOADENS4_14ComposedLayoutINS4_7SwizzleILi3ELi4ELi3EEENS4_18smem_ptr_flag_bitsILi8EEENSW_INS5_IJNSA_ILi8EEESF_EEENS5_IJSF_SC_EEEEEEEvNS4_8identityES14_S1E_vS1F_EENS_8epilogue10collective18CollectiveEpilogueINS1H_23Sm100TmaWarpSpecializedILi3ELi2ELi32ELb0ELb0EEEJNS5_IJNSA_ILi64EEESG_SF_EEENS5_IJNSW_IS1M_SC_EENSW_INS5_IJNSA_ILi32EEESB_EEENS5_IJSC_NSA_ILi96EEEEEEEEEEESI_SJ_SI_SJ_NS1H_6fusion15FusionCallbacksIS1L_NS1V_17LinearCombinationISI_fSI_fLNS_15FloatRoundStyleE2EEES1N_S1U_JEEENS4_5SM1004TMEM4LOAD26SM100_TMEM_LOAD_32dp32b32xENS4_13SM90_TMA_LOADENS15_INS16_ILi1ELi4ELi3EEES19_NSW_INS5_IJS1A_S1P_EEENS5_IJS1P_SC_EEEEEEENS4_39AutoVectorizingCopyWithAssumedAlignmentILi128EEENS4_14SM90_TMA_STOREES2A_S2C_S2C_EEEvvEEEEvNT_6ParamsE --------------------------
	.section	.nv.constant0._ZN7cutlass13device_kernelINS_4gemm6kernel13GemmUniversalIN4cute5tupleIJiiiiEEENS1_10collective13CollectiveMmaINS1_35MainloopSm100TmaUmmaWarpSpecializedILi10ELi2ELi4ENS5_IJNS4_1CILi2EEENSA_ILi1EEESC_EEEEENS5_IJNSA_ILi128EEENSA_ILi192EEESF_EEENS_12float_e4m3_tENS5_IJlSC_lEEESI_SJ_NS4_8TiledMMAINS4_8MMA_AtomIJNS4_10MMA_TraitsINS4_25SM100_MMA_F8F6F4_2x1SM_SSEJSI_SI_fSF_SG_NS4_17integral_constantINS4_4UMMA5MajorELSQ_0EEESR_NSO_INSP_7ScaleInELSS_0EEEST_EEEEEENS4_6LayoutINS5_IJSC_SC_SC_EEENS5_IJNSA_ILi0EEESY_SY_EEEEENS5_IJNS4_10UnderscoreES11_S11_EEEEENS4_18SM100_TMA_2SM_LOADENS4_14ComposedLayoutINS4_7SwizzleILi3ELi4ELi3EEENS4_18smem_ptr_flag_bitsILi8EEENSW_INS5_IJNSA_ILi8EEESF_EEENS5_IJSF_SC_EEEEEEEvNS4_8identityES14_S1E_vS1F_EENS_8epilogue10collective18CollectiveEpilogueINS1H_23Sm100TmaWarpSpecializedILi3ELi2ELi32ELb0ELb0EEEJNS5_IJNSA_ILi64EEESG_SF_EEENS5_IJNSW_IS1M_SC_EENSW_INS5_IJNSA_ILi32EEESB_EEENS5_IJSC_NSA_ILi96EEEEEEEEEEESI_SJ_SI_SJ_NS1H_6fusion15FusionCallbacksIS1L_NS1V_17LinearCombinationISI_fSI_fLNS_15FloatRoundStyleE2EEES1N_S1U_JEEENS4_5SM1004TMEM4LOAD26SM100_TMEM_LOAD_32dp32b32xENS4_13SM90_TMA_LOADENS15_INS16_ILi1ELi4ELi3EEES19_NSW_INS5_IJS1A_S1P_EEENS5_IJS1P_SC_EEEEEEENS4_39AutoVectorizingCopyWithAssumedAlignmentILi128EEENS4_14SM90_TMA_STOREES2A_S2C_S2C_EEEvvEEEEvNT_6ParamsE,"a",@progbits
	.sectionflags	@""
	.align	4
.nv.constant0._ZN7cutlass13device_kernelINS_4gemm6kernel13GemmUniversalIN4cute5tupleIJiiiiEEENS1_10collective13CollectiveMmaINS1_35MainloopSm100TmaUmmaWarpSpecializedILi10ELi2ELi4ENS5_IJNS4_1CILi2EEENSA_ILi1EEESC_EEEEENS5_IJNSA_ILi128EEENSA_ILi192EEESF_EEENS_12float_e4m3_tENS5_IJlSC_lEEESI_SJ_NS4_8TiledMMAINS4_8MMA_AtomIJNS4_10MMA_TraitsINS4_25SM100_MMA_F8F6F4_2x1SM_SSEJSI_SI_fSF_SG_NS4_17integral_constantINS4_4UMMA5MajorELSQ_0EEESR_NSO_INSP_7ScaleInELSS_0EEEST_EEEEEENS4_6LayoutINS5_IJSC_SC_SC_EEENS5_IJNSA_ILi0EEESY_SY_EEEEENS5_IJNS4_10UnderscoreES11_S11_EEEEENS4_18SM100_TMA_2SM_LOADENS4_14ComposedLayoutINS4_7SwizzleILi3ELi4ELi3EEENS4_18smem_ptr_flag_bitsILi8EEENSW_INS5_IJNSA_ILi8EEESF_EEENS5_IJSF_SC_EEEEEEEvNS4_8identityES14_S1E_vS1F_EENS_8epilogue10collective18CollectiveEpilogueINS1H_23Sm100TmaWarpSpecializedILi3ELi2ELi32ELb0ELb0EEEJNS5_IJNSA_ILi64EEESG_SF_EEENS5_IJNSW_IS1M_SC_EENSW_INS5_IJNSA_ILi32EEESB_EEENS5_IJSC_NSA_ILi96EEEEEEEEEEESI_SJ_SI_SJ_NS1H_6fusion15FusionCallbacksIS1L_NS1V_17LinearCombinationISI_fSI_fLNS_15FloatRoundStyleE2EEES1N_S1U_JEEENS4_5SM1004TMEM4LOAD26SM100_TMEM_LOAD_32dp32b32xENS4_13SM90_TMA_LOADENS15_INS16_ILi1ELi4ELi3EEES19_NSW_INS5_IJS1A_S1P_EEENS5_IJS1P_SC_EEEEEEENS4_39AutoVectorizingCopyWithAssumedAlignmentILi128EEENS4_14SM90_TMA_STOREES2A_S2C_S2C_EEEvvEEEEvNT_6ParamsE:
	.zero		2944


//--------------------- SYMBOLS --------------------------

	.type		.nv.reservedSmem.offset0,@object
	.size		.nv.reservedSmem.offset0,0x4
	.type		.nv.reservedSmem.cap,@object
	.size		.nv.reservedSmem.cap,0x4
	.type		__assertfail,@function
